//
// Generated by NVIDIA NVVM Compiler
//
// Compiler Build ID: CL-36424714
// Cuda compilation tools, release 13.0, V13.0.88
// Based on NVVM 20.0.0
//

.version 9.0
.target sm_100
.address_size 64

	// .globl	_Z11sort_kernelPii
.extern .shared .align 16 .b8 temp[];

.visible .entry _Z11sort_kernelPii(
	.param .u64 .ptr .align 1 _Z11sort_kernelPii_param_0,
	.param .u32 _Z11sort_kernelPii_param_1
)
{
	.reg .pred 	%p<29>;
	.reg .b32 	%r<158>;
	.reg .b64 	%rd<19>;

	ld.param.u64 	%rd5, [_Z11sort_kernelPii_param_0];
	ld.param.u32 	%r73, [_Z11sort_kernelPii_param_1];
	cvta.to.global.u64 	%rd1, %rd5;
	setp.lt.s32 	%p1, %r73, 2;
	@%p1 bra 	$L__BB0_28;
	add.s32 	%r1, %r73, -1;
	mov.b32 	%r134, 1;
$L__BB0_2:
	shl.b32 	%r3, %r134, 1;
	add.s32 	%r4, %r134, -1;
	add.s32 	%r5, %r4, %r134;
	neg.s32 	%r6, %r3;
	mov.b32 	%r135, 0;
	mov.u32 	%r136, %r5;
	mov.u32 	%r137, %r4;
	mov.u32 	%r138, %r135;
$L__BB0_3:
	mov.u32 	%r10, %r138;
	min.s32 	%r11, %r136, %r1;
	mul.lo.s32 	%r12, %r6, %r135;
	add.s32 	%r76, %r12, %r11;
	add.s32 	%r13, %r76, 1;
	min.s32 	%r14, %r137, %r1;
	add.s32 	%r15, %r10, %r134;
	add.s32 	%r77, %r4, %r10;
	min.s32 	%r16, %r77, %r1;
	add.s32 	%r138, %r15, %r134;
	add.s32 	%r78, %r77, %r134;
	min.s32 	%r18, %r78, %r1;
	setp.gt.s32 	%p2, %r15, %r18;
	@%p2 bra 	$L__BB0_26;
	add.s32 	%r19, %r16, 1;
	setp.gt.s32 	%p3, %r10, %r16;
	mov.u32 	%r148, %r10;
	mov.u32 	%r147, %r19;
	mov.u32 	%r146, %r10;
	@%p3 bra 	$L__BB0_7;
	shl.b32 	%r79, %r10, 2;
	mov.u32 	%r80, temp;
	add.s32 	%r145, %r80, %r79;
	mov.u32 	%r146, %r10;
	mov.u32 	%r147, %r19;
	mov.u32 	%r148, %r10;
$L__BB0_6:
	mul.wide.s32 	%rd6, %r148, 4;
	add.s64 	%rd7, %rd1, %rd6;
	ld.global.u32 	%r81, [%rd7];
	mul.wide.s32 	%rd8, %r147, 4;
	add.s64 	%rd9, %rd1, %rd8;
	ld.global.u32 	%r83, [%rd9];
	setp.gt.s32 	%p4, %r81, %r83;
	setp.le.s32 	%p5, %r81, %r83;
	selp.u32 	%r85, 1, 0, %p5;
	add.s32 	%r148, %r148, %r85;
	selp.u32 	%r86, 1, 0, %p4;
	add.s32 	%r147, %r147, %r86;
	min.s32 	%r87, %r81, %r83;
	st.shared.u32 	[%r145], %r87;
	add.s32 	%r146, %r146, 1;
	setp.le.s32 	%p6, %r148, %r16;
	setp.le.s32 	%p7, %r147, %r18;
	and.pred  	%p8, %p6, %p7;
	add.s32 	%r145, %r145, 4;
	@%p8 bra 	$L__BB0_6;
$L__BB0_7:
	setp.gt.s32 	%p9, %r148, %r16;
	mov.u32 	%r144, %r146;
	@%p9 bra 	$L__BB0_13;
	sub.s32 	%r89, %r19, %r148;
	and.b32  	%r24, %r89, 3;
	setp.eq.s32 	%p10, %r24, 0;
	mov.u32 	%r144, %r146;
	mov.u32 	%r143, %r148;
	@%p10 bra 	$L__BB0_12;
	add.s32 	%r143, %r148, 1;
	mul.wide.s32 	%rd10, %r148, 4;
	add.s64 	%rd2, %rd1, %rd10;
	ld.global.u32 	%r90, [%rd2];
	add.s32 	%r144, %r146, 1;
	shl.b32 	%r91, %r146, 2;
	mov.u32 	%r92, temp;
	add.s32 	%r27, %r92, %r91;
	st.shared.u32 	[%r27], %r90;
	setp.eq.s32 	%p11, %r24, 1;
	@%p11 bra 	$L__BB0_12;
	add.s32 	%r143, %r148, 2;
	ld.global.u32 	%r93, [%rd2+4];
	add.s32 	%r144, %r146, 2;
	st.shared.u32 	[%r27+4], %r93;
	setp.eq.s32 	%p12, %r24, 2;
	@%p12 bra 	$L__BB0_12;
	add.s32 	%r143, %r148, 3;
	ld.global.u32 	%r94, [%rd2+8];
	add.s32 	%r144, %r146, 3;
	st.shared.u32 	[%r27+8], %r94;
$L__BB0_12:
	sub.s32 	%r95, %r14, %r148;
	setp.lt.u32 	%p13, %r95, 3;
	@%p13 bra 	$L__BB0_13;
	bra.uni 	$L__BB0_29;
$L__BB0_13:
	setp.gt.s32 	%p15, %r147, %r18;
	@%p15 bra 	$L__BB0_19;
	add.s32 	%r104, %r13, %r10;
	sub.s32 	%r105, %r104, %r147;
	and.b32  	%r44, %r105, 3;
	setp.eq.s32 	%p16, %r44, 0;
	mov.u32 	%r150, %r144;
	mov.u32 	%r151, %r147;
	@%p16 bra 	$L__BB0_18;
	add.s32 	%r151, %r147, 1;
	mul.wide.s32 	%rd13, %r147, 4;
	add.s64 	%rd3, %rd1, %rd13;
	ld.global.u32 	%r106, [%rd3];
	add.s32 	%r150, %r144, 1;
	shl.b32 	%r107, %r144, 2;
	mov.u32 	%r108, temp;
	add.s32 	%r47, %r108, %r107;
	st.shared.u32 	[%r47], %r106;
	setp.eq.s32 	%p17, %r44, 1;
	@%p17 bra 	$L__BB0_18;
	add.s32 	%r151, %r147, 2;
	ld.global.u32 	%r109, [%rd3+4];
	add.s32 	%r150, %r144, 2;
	st.shared.u32 	[%r47+4], %r109;
	setp.eq.s32 	%p18, %r44, 2;
	@%p18 bra 	$L__BB0_18;
	add.s32 	%r151, %r147, 3;
	ld.global.u32 	%r110, [%rd3+8];
	add.s32 	%r150, %r144, 3;
	st.shared.u32 	[%r47+8], %r110;
$L__BB0_18:
	sub.s32 	%r111, %r11, %r147;
	setp.lt.u32 	%p19, %r111, 3;
	@%p19 bra 	$L__BB0_19;
	bra.uni 	$L__BB0_30;
$L__BB0_19:
	setp.gt.s32 	%p21, %r10, %r18;
	@%p21 bra 	$L__BB0_26;
	and.b32  	%r58, %r13, 3;
	setp.eq.s32 	%p22, %r58, 0;
	mov.u32 	%r154, %r10;
	@%p22 bra 	$L__BB0_24;
	shl.b32 	%r120, %r10, 2;
	mov.u32 	%r121, temp;
	add.s32 	%r59, %r121, %r120;
	ld.shared.u32 	%r122, [%r59];
	mul.wide.s32 	%rd16, %r10, 4;
	add.s64 	%rd4, %rd1, %rd16;
	st.global.u32 	[%rd4], %r122;
	add.s32 	%r154, %r10, 1;
	setp.eq.s32 	%p23, %r58, 1;
	@%p23 bra 	$L__BB0_24;
	ld.shared.u32 	%r123, [%r59+4];
	st.global.u32 	[%rd4+4], %r123;
	add.s32 	%r154, %r10, 2;
	setp.eq.s32 	%p24, %r58, 2;
	@%p24 bra 	$L__BB0_24;
	ld.shared.u32 	%r124, [%r59+8];
	st.global.u32 	[%rd4+8], %r124;
	add.s32 	%r154, %r10, 3;
$L__BB0_24:
	add.s32 	%r125, %r11, %r12;
	setp.lt.u32 	%p25, %r125, 3;
	@%p25 bra 	$L__BB0_26;
$L__BB0_25:
	shl.b32 	%r126, %r154, 2;
	mov.u32 	%r127, temp;
	add.s32 	%r128, %r127, %r126;
	ld.shared.u32 	%r129, [%r128];
	mul.wide.s32 	%rd17, %r154, 4;
	add.s64 	%rd18, %rd1, %rd17;
	st.global.u32 	[%rd18], %r129;
	ld.shared.u32 	%r130, [%r128+4];
	st.global.u32 	[%rd18+4], %r130;
	ld.shared.u32 	%r131, [%r128+8];
	st.global.u32 	[%rd18+8], %r131;
	add.s32 	%r132, %r154, 3;
	ld.shared.u32 	%r133, [%r128+12];
	st.global.u32 	[%rd18+12], %r133;
	add.s32 	%r154, %r154, 4;
	setp.ne.s32 	%p26, %r132, %r11;
	@%p26 bra 	$L__BB0_25;
$L__BB0_26:
	setp.lt.s32 	%p27, %r138, %r73;
	add.s32 	%r137, %r5, %r15;
	add.s32 	%r136, %r137, %r134;
	add.s32 	%r135, %r135, 1;
	@%p27 bra 	$L__BB0_3;
	setp.lt.s32 	%p28, %r3, %r73;
	mov.u32 	%r134, %r3;
	@%p28 bra 	$L__BB0_2;
$L__BB0_28:
	ret;
$L__BB0_29:
	mul.wide.s32 	%rd11, %r143, 4;
	add.s64 	%rd12, %rd1, %rd11;
	ld.global.u32 	%r96, [%rd12];
	shl.b32 	%r97, %r144, 2;
	mov.u32 	%r98, temp;
	add.s32 	%r99, %r98, %r97;
	st.shared.u32 	[%r99], %r96;
	ld.global.u32 	%r100, [%rd12+4];
	st.shared.u32 	[%r99+4], %r100;
	add.s32 	%r101, %r143, 3;
	ld.global.u32 	%r102, [%rd12+8];
	st.shared.u32 	[%r99+8], %r102;
	add.s32 	%r143, %r143, 4;
	ld.global.u32 	%r103, [%rd12+12];
	add.s32 	%r144, %r144, 4;
	st.shared.u32 	[%r99+12], %r103;
	setp.eq.s32 	%p14, %r101, %r14;
	@%p14 bra 	$L__BB0_13;
	bra.uni 	$L__BB0_29;
$L__BB0_30:
	mul.wide.s32 	%rd14, %r151, 4;
	add.s64 	%rd15, %rd1, %rd14;
	ld.global.u32 	%r112, [%rd15];
	shl.b32 	%r113, %r150, 2;
	mov.u32 	%r114, temp;
	add.s32 	%r115, %r114, %r113;
	st.shared.u32 	[%r115], %r112;
	ld.global.u32 	%r116, [%rd15+4];
	st.shared.u32 	[%r115+4], %r116;
	add.s32 	%r117, %r151, 3;
	ld.global.u32 	%r118, [%rd15+8];
	st.shared.u32 	[%r115+8], %r118;
	add.s32 	%r151, %r151, 4;
	ld.global.u32 	%r119, [%rd15+12];
	add.s32 	%r150, %r150, 4;
	st.shared.u32 	[%r115+12], %r119;
	setp.eq.s32 	%p20, %r117, %r11;
	@%p20 bra 	$L__BB0_19;
	bra.uni 	$L__BB0_30;

}
	// .globl	_Z12merge_kernelPKiiS0_iPi
.visible .entry _Z12merge_kernelPKiiS0_iPi(
	.param .u64 .ptr .align 1 _Z12merge_kernelPKiiS0_iPi_param_0,
	.param .u32 _Z12merge_kernelPKiiS0_iPi_param_1,
	.param .u64 .ptr .align 1 _Z12merge_kernelPKiiS0_iPi_param_2,
	.param .u32 _Z12merge_kernelPKiiS0_iPi_param_3,
	.param .u64 .ptr .align 1 _Z12merge_kernelPKiiS0_iPi_param_4
)
{
	.reg .pred 	%p<25>;
	.reg .b32 	%r<231>;
	.reg .b64 	%rd<145>;

	ld.param.u64 	%rd4, [_Z12merge_kernelPKiiS0_iPi_param_0];
	ld.param.u32 	%r70, [_Z12merge_kernelPKiiS0_iPi_param_1];
	ld.param.u64 	%rd5, [_Z12merge_kernelPKiiS0_iPi_param_2];
	ld.param.u32 	%r71, [_Z12merge_kernelPKiiS0_iPi_param_3];
	ld.param.u64 	%rd6, [_Z12merge_kernelPKiiS0_iPi_param_4];
	cvta.to.global.u64 	%rd1, %rd4;
	cvta.to.global.u64 	%rd2, %rd6;
	cvta.to.global.u64 	%rd3, %rd5;
	mov.b32 	%r217, 0;
	min.s32 	%r73, %r70, %r71;
	setp.lt.s32 	%p1, %r73, 1;
	mov.u32 	%r201, %r217;
	mov.u32 	%r215, %r217;
	@%p1 bra 	$L__BB1_3;
	mov.b32 	%r200, 0;
	mov.u32 	%r201, %r200;
	mov.u32 	%r217, %r200;
$L__BB1_2:
	mul.wide.u32 	%rd7, %r217, 4;
	add.s64 	%rd8, %rd1, %rd7;
	ld.global.u32 	%r75, [%rd8];
	mul.wide.u32 	%rd9, %r201, 4;
	add.s64 	%rd10, %rd3, %rd9;
	ld.global.u32 	%r77, [%rd10];
	setp.gt.s32 	%p2, %r75, %r77;
	setp.le.s32 	%p3, %r75, %r77;
	selp.u32 	%r79, 1, 0, %p3;
	add.s32 	%r217, %r217, %r79;
	selp.u32 	%r80, 1, 0, %p2;
	add.s32 	%r201, %r201, %r80;
	min.s32 	%r81, %r75, %r77;
	add.s32 	%r215, %r200, 1;
	mul.wide.u32 	%rd11, %r200, 4;
	add.s64 	%rd12, %rd2, %rd11;
	st.global.u32 	[%rd12], %r81;
	setp.lt.s32 	%p4, %r217, %r70;
	setp.lt.s32 	%p5, %r201, %r71;
	and.pred  	%p6, %p4, %p5;
	mov.u32 	%r200, %r215;
	@%p6 bra 	$L__BB1_2;
$L__BB1_3:
	setp.ge.s32 	%p7, %r217, %r70;
	@%p7 bra 	$L__BB1_16;
	sub.s32 	%r4, %r70, %r217;
	and.b32  	%r5, %r4, 15;
	sub.s32 	%r83, %r217, %r70;
	setp.gt.u32 	%p8, %r83, -16;
	@%p8 bra 	$L__BB1_7;
	and.b32  	%r6, %r4, -16;
	mov.b32 	%r218, 0;
$L__BB1_6:
	.pragma "nounroll";
	mul.wide.s32 	%rd13, %r217, 4;
	add.s64 	%rd14, %rd1, %rd13;
	ld.global.u32 	%r85, [%rd14];
	add.s32 	%r86, %r215, 1;
	mul.wide.u32 	%rd15, %r215, 4;
	add.s64 	%rd16, %rd2, %rd15;
	st.global.u32 	[%rd16], %r85;
	ld.global.u32 	%r87, [%rd14+4];
	add.s32 	%r88, %r215, 2;
	mul.wide.u32 	%rd17, %r86, 4;
	add.s64 	%rd18, %rd2, %rd17;
	st.global.u32 	[%rd18], %r87;
	ld.global.u32 	%r89, [%rd14+8];
	add.s32 	%r90, %r215, 3;
	mul.wide.u32 	%rd19, %r88, 4;
	add.s64 	%rd20, %rd2, %rd19;
	st.global.u32 	[%rd20], %r89;
	ld.global.u32 	%r91, [%rd14+12];
	add.s32 	%r92, %r215, 4;
	mul.wide.u32 	%rd21, %r90, 4;
	add.s64 	%rd22, %rd2, %rd21;
	st.global.u32 	[%rd22], %r91;
	ld.global.u32 	%r93, [%rd14+16];
	add.s32 	%r94, %r215, 5;
	mul.wide.u32 	%rd23, %r92, 4;
	add.s64 	%rd24, %rd2, %rd23;
	st.global.u32 	[%rd24], %r93;
	ld.global.u32 	%r95, [%rd14+20];
	add.s32 	%r96, %r215, 6;
	mul.wide.u32 	%rd25, %r94, 4;
	add.s64 	%rd26, %rd2, %rd25;
	st.global.u32 	[%rd26], %r95;
	ld.global.u32 	%r97, [%rd14+24];
	add.s32 	%r98, %r215, 7;
	mul.wide.u32 	%rd27, %r96, 4;
	add.s64 	%rd28, %rd2, %rd27;
	st.global.u32 	[%rd28], %r97;
	ld.global.u32 	%r99, [%rd14+28];
	add.s32 	%r100, %r215, 8;
	mul.wide.u32 	%rd29, %r98, 4;
	add.s64 	%rd30, %rd2, %rd29;
	st.global.u32 	[%rd30], %r99;
	ld.global.u32 	%r101, [%rd14+32];
	add.s32 	%r102, %r215, 9;
	mul.wide.u32 	%rd31, %r100, 4;
	add.s64 	%rd32, %rd2, %rd31;
	st.global.u32 	[%rd32], %r101;
	ld.global.u32 	%r103, [%rd14+36];
	add.s32 	%r104, %r215, 10;
	mul.wide.u32 	%rd33, %r102, 4;
	add.s64 	%rd34, %rd2, %rd33;
	st.global.u32 	[%rd34], %r103;
	ld.global.u32 	%r105, [%rd14+40];
	add.s32 	%r106, %r215, 11;
	mul.wide.u32 	%rd35, %r104, 4;
	add.s64 	%rd36, %rd2, %rd35;
	st.global.u32 	[%rd36], %r105;
	ld.global.u32 	%r107, [%rd14+44];
	add.s32 	%r108, %r215, 12;
	mul.wide.u32 	%rd37, %r106, 4;
	add.s64 	%rd38, %rd2, %rd37;
	st.global.u32 	[%rd38], %r107;
	ld.global.u32 	%r109, [%rd14+48];
	add.s32 	%r110, %r215, 13;
	mul.wide.u32 	%rd39, %r108, 4;
	add.s64 	%rd40, %rd2, %rd39;
	st.global.u32 	[%rd40], %r109;
	ld.global.u32 	%r111, [%rd14+52];
	add.s32 	%r112, %r215, 14;
	mul.wide.u32 	%rd41, %r110, 4;
	add.s64 	%rd42, %rd2, %rd41;
	st.global.u32 	[%rd42], %r111;
	ld.global.u32 	%r113, [%rd14+56];
	add.s32 	%r114, %r215, 15;
	mul.wide.u32 	%rd43, %r112, 4;
	add.s64 	%rd44, %rd2, %rd43;
	st.global.u32 	[%rd44], %r113;
	add.s32 	%r217, %r217, 16;
	ld.global.u32 	%r115, [%rd14+60];
	add.s32 	%r215, %r215, 16;
	mul.wide.u32 	%rd45, %r114, 4;
	add.s64 	%rd46, %rd2, %rd45;
	st.global.u32 	[%rd46], %r115;
	add.s32 	%r218, %r218, 16;
	setp.eq.s32 	%p9, %r218, %r6;
	@%p9 bra 	$L__BB1_7;
	bra.uni 	$L__BB1_6;
$L__BB1_7:
	setp.eq.s32 	%p10, %r5, 0;
	@%p10 bra 	$L__BB1_16;
	and.b32  	%r16, %r4, 7;
	setp.lt.u32 	%p11, %r5, 8;
	@%p11 bra 	$L__BB1_10;
	mul.wide.s32 	%rd47, %r217, 4;
	add.s64 	%rd48, %rd1, %rd47;
	ld.global.u32 	%r117, [%rd48];
	add.s32 	%r118, %r215, 1;
	mul.wide.u32 	%rd49, %r215, 4;
	add.s64 	%rd50, %rd2, %rd49;
	st.global.u32 	[%rd50], %r117;
	ld.global.u32 	%r119, [%rd48+4];
	add.s32 	%r120, %r215, 2;
	mul.wide.u32 	%rd51, %r118, 4;
	add.s64 	%rd52, %rd2, %rd51;
	st.global.u32 	[%rd52], %r119;
	ld.global.u32 	%r121, [%rd48+8];
	add.s32 	%r122, %r215, 3;
	mul.wide.u32 	%rd53, %r120, 4;
	add.s64 	%rd54, %rd2, %rd53;
	st.global.u32 	[%rd54], %r121;
	ld.global.u32 	%r123, [%rd48+12];
	add.s32 	%r124, %r215, 4;
	mul.wide.u32 	%rd55, %r122, 4;
	add.s64 	%rd56, %rd2, %rd55;
	st.global.u32 	[%rd56], %r123;
	ld.global.u32 	%r125, [%rd48+16];
	add.s32 	%r126, %r215, 5;
	mul.wide.u32 	%rd57, %r124, 4;
	add.s64 	%rd58, %rd2, %rd57;
	st.global.u32 	[%rd58], %r125;
	ld.global.u32 	%r127, [%rd48+20];
	add.s32 	%r128, %r215, 6;
	mul.wide.u32 	%rd59, %r126, 4;
	add.s64 	%rd60, %rd2, %rd59;
	st.global.u32 	[%rd60], %r127;
	ld.global.u32 	%r129, [%rd48+24];
	add.s32 	%r130, %r215, 7;
	mul.wide.u32 	%rd61, %r128, 4;
	add.s64 	%rd62, %rd2, %rd61;
	st.global.u32 	[%rd62], %r129;
	ld.global.u32 	%r131, [%rd48+28];
	mul.wide.u32 	%rd63, %r130, 4;
	add.s64 	%rd64, %rd2, %rd63;
	st.global.u32 	[%rd64], %r131;
	add.s32 	%r217, %r217, 8;
	add.s32 	%r215, %r215, 8;
$L__BB1_10:
	setp.eq.s32 	%p12, %r16, 0;
	@%p12 bra 	$L__BB1_16;
	and.b32  	%r22, %r4, 3;
	setp.lt.u32 	%p13, %r16, 4;
	@%p13 bra 	$L__BB1_13;
	mul.wide.s32 	%rd65, %r217, 4;
	add.s64 	%rd66, %rd1, %rd65;
	ld.global.u32 	%r133, [%rd66];
	add.s32 	%r134, %r215, 1;
	mul.wide.u32 	%rd67, %r215, 4;
	add.s64 	%rd68, %rd2, %rd67;
	st.global.u32 	[%rd68], %r133;
	ld.global.u32 	%r135, [%rd66+4];
	add.s32 	%r136, %r215, 2;
	mul.wide.u32 	%rd69, %r134, 4;
	add.s64 	%rd70, %rd2, %rd69;
	st.global.u32 	[%rd70], %r135;
	ld.global.u32 	%r137, [%rd66+8];
	add.s32 	%r138, %r215, 3;
	mul.wide.u32 	%rd71, %r136, 4;
	add.s64 	%rd72, %rd2, %rd71;
	st.global.u32 	[%rd72], %r137;
	ld.global.u32 	%r139, [%rd66+12];
	mul.wide.u32 	%rd73, %r138, 4;
	add.s64 	%rd74, %rd2, %rd73;
	st.global.u32 	[%rd74], %r139;
	add.s32 	%r217, %r217, 4;
	add.s32 	%r215, %r215, 4;
$L__BB1_13:
	setp.eq.s32 	%p14, %r22, 0;
	@%p14 bra 	$L__BB1_16;
	neg.s32 	%r212, %r22;
	mov.u32 	%r213, %r215;
$L__BB1_15:
	.pragma "nounroll";
	mul.wide.s32 	%rd75, %r217, 4;
	add.s64 	%rd76, %rd1, %rd75;
	add.s32 	%r217, %r217, 1;
	ld.global.u32 	%r140, [%rd76];
	add.s32 	%r215, %r213, 1;
	mul.wide.u32 	%rd77, %r213, 4;
	add.s64 	%rd78, %rd2, %rd77;
	st.global.u32 	[%rd78], %r140;
	add.s32 	%r212, %r212, 1;
	setp.ne.s32 	%p15, %r212, 0;
	mov.u32 	%r213, %r215;
	@%p15 bra 	$L__BB1_15;
$L__BB1_16:
	setp.ge.s32 	%p16, %r201, %r71;
	@%p16 bra 	$L__BB1_29;
	sub.s32 	%r36, %r71, %r201;
	and.b32  	%r37, %r36, 15;
	sub.s32 	%r141, %r201, %r71;
	setp.gt.u32 	%p17, %r141, -16;
	@%p17 bra 	$L__BB1_20;
	and.b32  	%r38, %r36, -16;
	mov.b32 	%r221, 0;
$L__BB1_19:
	.pragma "nounroll";
	mul.wide.s32 	%rd79, %r201, 4;
	add.s64 	%rd80, %rd3, %rd79;
	ld.global.u32 	%r143, [%rd80];
	add.s32 	%r144, %r215, 1;
	mul.wide.u32 	%rd81, %r215, 4;
	add.s64 	%rd82, %rd2, %rd81;
	st.global.u32 	[%rd82], %r143;
	ld.global.u32 	%r145, [%rd80+4];
	add.s32 	%r146, %r215, 2;
	mul.wide.u32 	%rd83, %r144, 4;
	add.s64 	%rd84, %rd2, %rd83;
	st.global.u32 	[%rd84], %r145;
	ld.global.u32 	%r147, [%rd80+8];
	add.s32 	%r148, %r215, 3;
	mul.wide.u32 	%rd85, %r146, 4;
	add.s64 	%rd86, %rd2, %rd85;
	st.global.u32 	[%rd86], %r147;
	ld.global.u32 	%r149, [%rd80+12];
	add.s32 	%r150, %r215, 4;
	mul.wide.u32 	%rd87, %r148, 4;
	add.s64 	%rd88, %rd2, %rd87;
	st.global.u32 	[%rd88], %r149;
	ld.global.u32 	%r151, [%rd80+16];
	add.s32 	%r152, %r215, 5;
	mul.wide.u32 	%rd89, %r150, 4;
	add.s64 	%rd90, %rd2, %rd89;
	st.global.u32 	[%rd90], %r151;
	ld.global.u32 	%r153, [%rd80+20];
	add.s32 	%r154, %r215, 6;
	mul.wide.u32 	%rd91, %r152, 4;
	add.s64 	%rd92, %rd2, %rd91;
	st.global.u32 	[%rd92], %r153;
	ld.global.u32 	%r155, [%rd80+24];
	add.s32 	%r156, %r215, 7;
	mul.wide.u32 	%rd93, %r154, 4;
	add.s64 	%rd94, %rd2, %rd93;
	st.global.u32 	[%rd94], %r155;
	ld.global.u32 	%r157, [%rd80+28];
	add.s32 	%r158, %r215, 8;
	mul.wide.u32 	%rd95, %r156, 4;
	add.s64 	%rd96, %rd2, %rd95;
	st.global.u32 	[%rd96], %r157;
	ld.global.u32 	%r159, [%rd80+32];
	add.s32 	%r160, %r215, 9;
	mul.wide.u32 	%rd97, %r158, 4;
	add.s64 	%rd98, %rd2, %rd97;
	st.global.u32 	[%rd98], %r159;
	ld.global.u32 	%r161, [%rd80+36];
	add.s32 	%r162, %r215, 10;
	mul.wide.u32 	%rd99, %r160, 4;
	add.s64 	%rd100, %rd2, %rd99;
	st.global.u32 	[%rd100], %r161;
	ld.global.u32 	%r163, [%rd80+40];
	add.s32 	%r164, %r215, 11;
	mul.wide.u32 	%rd101, %r162, 4;
	add.s64 	%rd102, %rd2, %rd101;
	st.global.u32 	[%rd102], %r163;
	ld.global.u32 	%r165, [%rd80+44];
	add.s32 	%r166, %r215, 12;
	mul.wide.u32 	%rd103, %r164, 4;
	add.s64 	%rd104, %rd2, %rd103;
	st.global.u32 	[%rd104], %r165;
	ld.global.u32 	%r167, [%rd80+48];
	add.s32 	%r168, %r215, 13;
	mul.wide.u32 	%rd105, %r166, 4;
	add.s64 	%rd106, %rd2, %rd105;
	st.global.u32 	[%rd106], %r167;
	ld.global.u32 	%r169, [%rd80+52];
	add.s32 	%r170, %r215, 14;
	mul.wide.u32 	%rd107, %r168, 4;
	add.s64 	%rd108, %rd2, %rd107;
	st.global.u32 	[%rd108], %r169;
	ld.global.u32 	%r171, [%rd80+56];
	add.s32 	%r172, %r215, 15;
	mul.wide.u32 	%rd109, %r170, 4;
	add.s64 	%rd110, %rd2, %rd109;
	st.global.u32 	[%rd110], %r171;
	add.s32 	%r201, %r201, 16;
	ld.global.u32 	%r173, [%rd80+60];
	add.s32 	%r215, %r215, 16;
	mul.wide.u32 	%rd111, %r172, 4;
	add.s64 	%rd112, %rd2, %rd111;
	st.global.u32 	[%rd112], %r173;
	add.s32 	%r221, %r221, 16;
	setp.ne.s32 	%p18, %r221, %r38;
	@%p18 bra 	$L__BB1_19;
$L__BB1_20:
	setp.eq.s32 	%p19, %r37, 0;
	@%p19 bra 	$L__BB1_29;
	and.b32  	%r53, %r36, 7;
	setp.lt.u32 	%p20, %r37, 8;
	@%p20 bra 	$L__BB1_23;
	mul.wide.s32 	%rd113, %r201, 4;
	add.s64 	%rd114, %rd3, %rd113;
	ld.global.u32 	%r174, [%rd114];
	add.s32 	%r175, %r215, 1;
	mul.wide.u32 	%rd115, %r215, 4;
	add.s64 	%rd116, %rd2, %rd115;
	st.global.u32 	[%rd116], %r174;
	ld.global.u32 	%r176, [%rd114+4];
	add.s32 	%r177, %r215, 2;
	mul.wide.u32 	%rd117, %r175, 4;
	add.s64 	%rd118, %rd2, %rd117;
	st.global.u32 	[%rd118], %r176;
	ld.global.u32 	%r178, [%rd114+8];
	add.s32 	%r179, %r215, 3;
	mul.wide.u32 	%rd119, %r177, 4;
	add.s64 	%rd120, %rd2, %rd119;
	st.global.u32 	[%rd120], %r178;
	ld.global.u32 	%r180, [%rd114+12];
	add.s32 	%r181, %r215, 4;
	mul.wide.u32 	%rd121, %r179, 4;
	add.s64 	%rd122, %rd2, %rd121;
	st.global.u32 	[%rd122], %r180;
	ld.global.u32 	%r182, [%rd114+16];
	add.s32 	%r183, %r215, 5;
	mul.wide.u32 	%rd123, %r181, 4;
	add.s64 	%rd124, %rd2, %rd123;
	st.global.u32 	[%rd124], %r182;
	ld.global.u32 	%r184, [%rd114+20];
	add.s32 	%r185, %r215, 6;
	mul.wide.u32 	%rd125, %r183, 4;
	add.s64 	%rd126, %rd2, %rd125;
	st.global.u32 	[%rd126], %r184;
	ld.global.u32 	%r186, [%rd114+24];
	add.s32 	%r187, %r215, 7;
	mul.wide.u32 	%rd127, %r185, 4;
	add.s64 	%rd128, %rd2, %rd127;
	st.global.u32 	[%rd128], %r186;
	ld.global.u32 	%r188, [%rd114+28];
	mul.wide.u32 	%rd129, %r187, 4;
	add.s64 	%rd130, %rd2, %rd129;
	st.global.u32 	[%rd130], %r188;
	add.s32 	%r201, %r201, 8;
	add.s32 	%r215, %r215, 8;
$L__BB1_23:
	setp.eq.s32 	%p21, %r53, 0;
	@%p21 bra 	$L__BB1_29;
	and.b32  	%r58, %r36, 3;
	setp.lt.u32 	%p22, %r53, 4;
	@%p22 bra 	$L__BB1_26;
	mul.wide.s32 	%rd131, %r201, 4;
	add.s64 	%rd132, %rd3, %rd131;
	ld.global.u32 	%r189, [%rd132];
	add.s32 	%r190, %r215, 1;
	mul.wide.u32 	%rd133, %r215, 4;
	add.s64 	%rd134, %rd2, %rd133;
	st.global.u32 	[%rd134], %r189;
	ld.global.u32 	%r191, [%rd132+4];
	add.s32 	%r192, %r215, 2;
	mul.wide.u32 	%rd135, %r190, 4;
	add.s64 	%rd136, %rd2, %rd135;
	st.global.u32 	[%rd136], %r191;
	ld.global.u32 	%r193, [%rd132+8];
	add.s32 	%r194, %r215, 3;
	mul.wide.u32 	%rd137, %r192, 4;
	add.s64 	%rd138, %rd2, %rd137;
	st.global.u32 	[%rd138], %r193;
	ld.global.u32 	%r195, [%rd132+12];
	mul.wide.u32 	%rd139, %r194, 4;
	add.s64 	%rd140, %rd2, %rd139;
	st.global.u32 	[%rd140], %r195;
	add.s32 	%r201, %r201, 4;
	add.s32 	%r215, %r215, 4;
$L__BB1_26:
	setp.eq.s32 	%p23, %r58, 0;
	@%p23 bra 	$L__BB1_29;
	neg.s32 	%r228, %r58;
$L__BB1_28:
	.pragma "nounroll";
	mul.wide.s32 	%rd141, %r201, 4;
	add.s64 	%rd142, %rd3, %rd141;
	add.s32 	%r201, %r201, 1;
	ld.global.u32 	%r196, [%rd142];
	add.s32 	%r68, %r215, 1;
	mul.wide.u32 	%rd143, %r215, 4;
	add.s64 	%rd144, %rd2, %rd143;
	st.global.u32 	[%rd144], %r196;
	add.s32 	%r228, %r228, 1;
	setp.ne.s32 	%p24, %r228, 0;
	mov.u32 	%r215, %r68;
	@%p24 bra 	$L__BB1_28;
$L__BB1_29:
	ret;

}


// ===== COMPILED SASS (sm_100) =====

	.target	sm_100

	.elftype	@"ET_EXEC"


//--------------------- .note.nv.tkinfo           --------------------------
	.section	.note.nv.tkinfo,"",@"SHT_NOTE"
	.sectionflags	@"SHF_NOTE_NV_TKINFO"
	.tkinfo
        /*0018*/ 	.word	0x00000002
        /*0030*/ 	.string	""
        /*0030*/ 	.string	"ptxas"
        /*0030*/ 	.string	"Cuda compilation tools, release 13.0, V13.0.88"
        /*0030*/ 	.string	"Build cuda_13.0.r13.0/compiler.36424714_0"
        /*0030*/ 	.string	"-arch sm_100 -m 64 "



//--------------------- .note.nv.cuinfo           --------------------------
	.section	.note.nv.cuinfo,"",@"SHT_NOTE"
	.sectionflags	@"SHF_NOTE_NV_CUINFO"
        /*0018*/ 	.short	0x0002
        /*001a*/ 	.short	0x0064
        /*001c*/ 	.short	0x0082
	.zero		2


//--------------------- .nv.info                  --------------------------
	.section	.nv.info,"",@"SHT_CUDA_INFO"
	.align	4


	//----- nvinfo : EIATTR_REGCOUNT
	.align		4
        /*0000*/ 	.byte	0x04, 0x2f
        /*0002*/ 	.short	(.L_1 - .L_0)
	.align		4
.L_0:
        /*0004*/ 	.word	index@(_Z11sort_kernelPii)
        /*0008*/ 	.word	0x0000001a


	//----- nvinfo : EIATTR_FRAME_SIZE
	.align		4
.L_1:
        /*000c*/ 	.byte	0x04, 0x11
        /*000e*/ 	.short	(.L_3 - .L_2)
	.align		4
.L_2:
        /*0010*/ 	.word	index@(_Z11sort_kernelPii)
        /*0014*/ 	.word	0x00000000


	//----- nvinfo : EIATTR_REGCOUNT
	.align		4
.L_3:
        /*0018*/ 	.byte	0x04, 0x2f
        /*001a*/ 	.short	(.L_5 - .L_4)
	.align		4
.L_4:
        /*001c*/ 	.word	index@(_Z12merge_kernelPKiiS0_iPi)
        /*0020*/ 	.word	0x0000001c


	//----- nvinfo : EIATTR_FRAME_SIZE
	.align		4
.L_5:
        /*0024*/ 	.byte	0x04, 0x11
        /*0026*/ 	.short	(.L_7 - .L_6)
	.align		4
.L_6:
        /*0028*/ 	.word	index@(_Z12merge_kernelPKiiS0_iPi)
        /*002c*/ 	.word	0x00000000


	//----- nvinfo : EIATTR_MIN_STACK_SIZE
	.align		4
.L_7:
        /*0030*/ 	.byte	0x04, 0x12
        /*0032*/ 	.short	(.L_9 - .L_8)
	.align		4
.L_8:
        /*0034*/ 	.word	index@(_Z12merge_kernelPKiiS0_iPi)
        /*0038*/ 	.word	0x00000000


	//----- nvinfo : EIATTR_MIN_STACK_SIZE
	.align		4
.L_9:
        /*003c*/ 	.byte	0x04, 0x12
        /*003e*/ 	.short	(.L_11 - .L_10)
	.align		4
.L_10:
        /*0040*/ 	.word	index@(_Z11sort_kernelPii)
        /*0044*/ 	.word	0x00000000
.L_11:


//--------------------- .nv.compat                --------------------------
	.section	.nv.compat,"",@"SHT_CUDA_COMPAT_INFO"
	.align	4
        /*0000*/ 	.byte	0x02, 0x09, 0x00, 0x00, 0x02, 0x02, 0x01, 0x00, 0x02, 0x05, 0x05, 0x00, 0x03, 0x07, 0x01, 0x01
        /*0010*/ 	.byte	0x02, 0x03, 0x00, 0x00, 0x02, 0x06, 0x01, 0x00, 0x04, 0x0b, 0x08, 0x00, 0x09, 0x00, 0x00, 0x00
        /*0020*/ 	.byte	0x00, 0x00, 0x00, 0x00


//--------------------- .nv.info._Z12merge_kernelPKiiS0_iPi --------------------------
	.section	.nv.info._Z12merge_kernelPKiiS0_iPi,"",@"SHT_CUDA_INFO"
	.sectionflags	@""
	.align	4


	//----- nvinfo : EIATTR_CUDA_API_VERSION
	.align		4
        /*0000*/ 	.byte	0x04, 0x37
        /*0002*/ 	.short	(.L_13 - .L_12)
.L_12:
        /*0004*/ 	.word	0x00000082


	//----- nvinfo : EIATTR_KPARAM_INFO
	.align		4
.L_13:
        /*0008*/ 	.byte	0x04, 0x17
        /*000a*/ 	.short	(.L_15 - .L_14)
.L_14:
        /*000c*/ 	.word	0x00000000
        /*0010*/ 	.short	0x0004
        /*0012*/ 	.short	0x0020
        /*0014*/ 	.byte	0x00, 0xf5, 0x21, 0x00


	//----- nvinfo : EIATTR_KPARAM_INFO
	.align		4
.L_15:
        /*0018*/ 	.byte	0x04, 0x17
        /*001a*/ 	.short	(.L_17 - .L_16)
.L_16:
        /*001c*/ 	.word	0x00000000
        /*0020*/ 	.short	0x0003
        /*0022*/ 	.short	0x0018
        /*0024*/ 	.byte	0x00, 0xf0, 0x11, 0x00


	//----- nvinfo : EIATTR_KPARAM_INFO
	.align		4
.L_17:
        /*0028*/ 	.byte	0x04, 0x17
        /*002a*/ 	.short	(.L_19 - .L_18)
.L_18:
        /*002c*/ 	.word	0x00000000
        /*0030*/ 	.short	0x0002
        /*0032*/ 	.short	0x0010
        /*0034*/ 	.byte	0x00, 0xf5, 0x21, 0x00


	//----- nvinfo : EIATTR_KPARAM_INFO
	.align		4
.L_19:
        /*0038*/ 	.byte	0x04, 0x17
        /*003a*/ 	.short	(.L_21 - .L_20)
.L_20:
        /*003c*/ 	.word	0x00000000
        /*0040*/ 	.short	0x0001
        /*0042*/ 	.short	0x0008
        /*0044*/ 	.byte	0x00, 0xf0, 0x11, 0x00


	//----- nvinfo : EIATTR_KPARAM_INFO
	.align		4
.L_21:
        /*0048*/ 	.byte	0x04, 0x17
        /*004a*/ 	.short	(.L_23 - .L_22)
.L_22:
        /*004c*/ 	.word	0x00000000
        /*0050*/ 	.short	0x0000
        /*0052*/ 	.short	0x0000
        /*0054*/ 	.byte	0x00, 0xf5, 0x21, 0x00


	//----- nvinfo : EIATTR_SPARSE_MMA_MASK
	.align		4
.L_23:
        /*0058*/ 	.byte	0x03, 0x50
        /*005a*/ 	.short	0x0000


	//----- nvinfo : EIATTR_MAXREG_COUNT
	.align		4
        /*005c*/ 	.byte	0x03, 0x1b
        /*005e*/ 	.short	0x00ff


	//----- nvinfo : EIATTR_MERCURY_ISA_VERSION
	.align		4
        /*0060*/ 	.byte	0x03, 0x5f
        /*0062*/ 	.short	0x0101


	//----- nvinfo : EIATTR_VRC_CTA_INIT_COUNT
	.align		4
        /*0064*/ 	.byte	0x02, 0x4a
	.zero		1
	.zero		1


	//----- nvinfo : EIATTR_EXIT_INSTR_OFFSETS
	.align		4
        /*0068*/ 	.byte	0x04, 0x1c
        /*006a*/ 	.short	(.L_25 - .L_24)


	//   ....[0]....
.L_24:
        /*006c*/ 	.word	0x00000c40


	//   ....[1]....
        /*0070*/ 	.word	0x00001140


	//   ....[2]....
        /*0074*/ 	.word	0x000013d0


	//   ....[3]....
        /*0078*/ 	.word	0x00001560


	//   ....[4]....
        /*007c*/ 	.word	0x00001630


	//----- nvinfo : EIATTR_CBANK_PARAM_SIZE
	.align		4
.L_25:
        /*0080*/ 	.byte	0x03, 0x19
        /*0082*/ 	.short	0x0028


	//----- nvinfo : EIATTR_PARAM_CBANK
	.align		4
        /*0084*/ 	.byte	0x04, 0x0a
        /*0086*/ 	.short	(.L_27 - .L_26)
	.align		4
.L_26:
        /*0088*/ 	.word	index@(.nv.constant0._Z12merge_kernelPKiiS0_iPi)
        /*008c*/ 	.short	0x0380
        /*008e*/ 	.short	0x0028


	//----- nvinfo : EIATTR_SW_WAR
	.align		4
.L_27:
        /*0090*/ 	.byte	0x04, 0x36
        /*0092*/ 	.short	(.L_29 - .L_28)
.L_28:
        /*0094*/ 	.word	0x00000008
.L_29:


//--------------------- .nv.info._Z11sort_kernelPii --------------------------
	.section	.nv.info._Z11sort_kernelPii,"",@"SHT_CUDA_INFO"
	.sectionflags	@""
	.align	4


	//----- nvinfo : EIATTR_CUDA_API_VERSION
	.align		4
        /*0000*/ 	.byte	0x04, 0x37
        /*0002*/ 	.short	(.L_31 - .L_30)
.L_30:
        /*0004*/ 	.word	0x00000082


	//----- nvinfo : EIATTR_KPARAM_INFO
	.align		4
.L_31:
        /*0008*/ 	.byte	0x04, 0x17
        /*000a*/ 	.short	(.L_33 - .L_32)
.L_32:
        /*000c*/ 	.word	0x00000000
        /*0010*/ 	.short	0x0001
        /*0012*/ 	.short	0x0008
        /*0014*/ 	.byte	0x00, 0xf0, 0x11, 0x00


	//----- nvinfo : EIATTR_KPARAM_INFO
	.align		4
.L_33:
        /*0018*/ 	.byte	0x04, 0x17
        /*001a*/ 	.short	(.L_35 - .L_34)
.L_34:
        /*001c*/ 	.word	0x00000000
        /*0020*/ 	.short	0x0000
        /*0022*/ 	.short	0x0000
        /*0024*/ 	.byte	0x00, 0xf5, 0x21, 0x00


	//----- nvinfo : EIATTR_SPARSE_MMA_MASK
	.align		4
.L_35:
        /*0028*/ 	.byte	0x03, 0x50
        /*002a*/ 	.short	0x0000


	//----- nvinfo : EIATTR_MAXREG_COUNT
	.align		4
        /*002c*/ 	.byte	0x03, 0x1b
        /*002e*/ 	.short	0x00ff


	//----- nvinfo : EIATTR_MERCURY_ISA_VERSION
	.align		4
        /*0030*/ 	.byte	0x03, 0x5f
        /*0032*/ 	.short	0x0101


	//----- nvinfo : EIATTR_VRC_CTA_INIT_COUNT
	.align		4
        /*0034*/ 	.byte	0x02, 0x4a
	.zero		1
	.zero		1


	//----- nvinfo : EIATTR_EXIT_INSTR_OFFSETS
	.align		4
        /*0038*/ 	.byte	0x04, 0x1c
        /*003a*/ 	.short	(.L_37 - .L_36)


	//   ....[0]....
.L_36:
        /*003c*/ 	.word	0x00000030


	//   ....[1]....
        /*0040*/ 	.word	0x00000d60


	//----- nvinfo : EIATTR_CBANK_PARAM_SIZE
	.align		4
.L_37:
        /*0044*/ 	.byte	0x03, 0x19
        /*0046*/ 	.short	0x000c


	//----- nvinfo : EIATTR_PARAM_CBANK
	.align		4
        /*0048*/ 	.byte	0x04, 0x0a
        /*004a*/ 	.short	(.L_39 - .L_38)
	.align		4
.L_38:
        /*004c*/ 	.word	index@(.nv.constant0._Z11sort_kernelPii)
        /*0050*/ 	.short	0x0380
        /*0052*/ 	.short	0x000c


	//----- nvinfo : EIATTR_SW_WAR
	.align		4
.L_39:
        /*0054*/ 	.byte	0x04, 0x36
        /*0056*/ 	.short	(.L_41 - .L_40)
.L_40:
        /*0058*/ 	.word	0x00000008
.L_41:


//--------------------- .nv.callgraph             --------------------------
	.section	.nv.callgraph,"",@"SHT_CUDA_CALLGRAPH"
	.align	4
	.sectionentsize	8
	.align		4
        /*0000*/ 	.word	0x00000000
	.align		4
        /*0004*/ 	.word	0xffffffff
	.align		4
        /*0008*/ 	.word	0x00000000
	.align		4
        /*000c*/ 	.word	0xfffffffe
	.align		4
        /*0010*/ 	.word	0x00000000
	.align		4
        /*0014*/ 	.word	0xfffffffd
	.align		4
        /*0018*/ 	.word	0x00000000
	.align		4
        /*001c*/ 	.word	0xfffffffc


//--------------------- .text._Z12merge_kernelPKiiS0_iPi --------------------------
	.section	.text._Z12merge_kernelPKiiS0_iPi,"ax",@progbits
	.align	128
        .global         _Z12merge_kernelPKiiS0_iPi
        .type           _Z12merge_kernelPKiiS0_iPi,@function
        .size           _Z12merge_kernelPKiiS0_iPi,(.L_x_28 - _Z12merge_kernelPKiiS0_iPi)
        .other          _Z12merge_kernelPKiiS0_iPi,@"STO_CUDA_ENTRY STV_DEFAULT"
_Z12merge_kernelPKiiS0_iPi:
.text._Z12merge_kernelPKiiS0_iPi:
[----:B------:R-:W-:Y:S01]  /*0000*/  LDC R1, c[0x0][0x37c] ;  /* 0x0000df00ff017b82 */ /* 0x000fe20000000800 */
[----:B------:R-:W0:Y:S01]  /*0010*/  LDCU UR5, c[0x0][0x388] ;  /* 0x00007100ff0577ac */ /* 0x000e220008000800 */
[----:B------:R-:W-:Y:S01]  /*0020*/  HFMA2 R0, -RZ, RZ, 0, 0 ;  /* 0x00000000ff007431 */ /* 0x000fe200000001ff */
[----:B------:R-:W-:Y:S01]  /*0030*/  CS2R R2, SRZ ;  /* 0x0000000000027805 */ /* 0x000fe2000001ff00 */
[----:B------:R-:W0:Y:S01]  /*0040*/  LDCU UR8, c[0x0][0x398] ;  /* 0x00007300ff0877ac */ /* 0x000e220008000800 */
[----:B------:R-:W1:Y:S01]  /*0050*/  LDCU.64 UR6, c[0x0][0x358] ;  /* 0x00006b00ff0677ac */ /* 0x000e620008000a00 */
[----:B0-----:R-:W-:-:S04]  /*0060*/  UISETP.LT.AND UP0, UPT, UR5, UR8, UPT ;  /* 0x000000080500728c */ /* 0x001fc8000bf01270 */
[----:B------:R-:W-:-:S04]  /*0070*/  USEL UR4, UR5, UR8, UP0 ;  /* 0x0000000805047287 */ /* 0x000fc80008000000 */
[----:B------:R-:W-:-:S09]  /*0080*/  UISETP.GE.AND UP0, UPT, UR4, 0x1, UPT ;  /* 0x000000010400788c */ /* 0x000fd2000bf06270 */
[----:B-1----:R-:W-:Y:S05]  /*0090*/  BRA.U !UP0, `(.L_x_0) ;  /* 0x0000000108607547 */ /* 0x002fea000b800000 */
[----:B------:R-:W0:Y:S01]  /*00a0*/  LDC.64 R6, c[0x0][0x3a0] ;  /* 0x0000e800ff067b82 */ /* 0x000e220000000a00 */
[----:B------:R-:W-:Y:S02]  /*00b0*/  MOV R0, RZ ;  /* 0x000000ff00007202 */ /* 0x000fe40000000f00 */
[----:B------:R-:W-:-:S05]  /*00c0*/  CS2R R2, SRZ ;  /* 0x0000000000027805 */ /* 0x000fca000001ff00 */
[----:B------:R-:W1:Y:S08]  /*00d0*/  LDC.64 R8, c[0x0][0x380] ;  /* 0x0000e000ff087b82 */ /* 0x000e700000000a00 */
[----:B------:R-:W2:Y:S02]  /*00e0*/  LDC.64 R4, c[0x0][0x390] ;  /* 0x0000e400ff047b82 */ /* 0x000ea40000000a00 */
.L_x_1:
[----:B-1----:R-:W-:-:S04]  /*00f0*/  IMAD.WIDE.U32 R10, R3, 0x4, R8 ;  /* 0x00000004030a7825 */ /* 0x002fc800078e0008 */
[C---:B--2---:R-:W-:Y:S02]  /*0100*/  IMAD.WIDE.U32 R12, R2.reuse, 0x4, R4 ;  /* 0x00000004020c7825 */ /* 0x044fe400078e0004 */
[----:B------:R-:W2:Y:S04]  /*0110*/  LDG.E R10, desc[UR6][R10.64] ;  /* 0x000000060a0a7981 */ /* 0x000ea8000c1e1900 */
[----:B------:R-:W2:Y:S01]  /*0120*/  LDG.E R13, desc[UR6][R12.64] ;  /* 0x000000060c0d7981 */ /* 0x000ea2000c1e1900 */
[----:B------:R-:W-:Y:S01]  /*0130*/  IADD3 R17, PT, PT, R2, 0x1, RZ ;  /* 0x0000000102117810 */ /* 0x000fe20007ffe0ff */
[----:B------:R-:W-:Y:S02]  /*0140*/  VIADD R16, R3, 0x1 ;  /* 0x0000000103107836 */ /* 0x000fe40000000000 */
[C---:B0-----:R-:W-:Y:S01]  /*0150*/  IMAD.WIDE.U32 R14, R0.reuse, 0x4, R6 ;  /* 0x00000004000e7825 */ /* 0x041fe200078e0006 */
[----:B------:R-:W-:-:S02]  /*0160*/  IADD3 R0, PT, PT, R0, 0x1, RZ ;  /* 0x0000000100007810 */ /* 0x000fc40007ffe0ff */
[CC--:B--2---:R-:W-:Y:S02]  /*0170*/  ISETP.GT.AND P0, PT, R10.reuse, R13.reuse, PT ;  /* 0x0000000d0a00720c */ /* 0x0c4fe40003f04270 */
[CC--:B------:R-:W-:Y:S02]  /*0180*/  ISETP.GT.AND P1, PT, R10.reuse, R13.reuse, PT ;  /* 0x0000000d0a00720c */ /* 0x0c0fe40003f24270 */
[----:B------:R-:W-:-:S05]  /*0190*/  VIMNMX R19, PT, PT, R10, R13, PT ;  /* 0x0000000d0a137248 */ /* 0x000fca0003fe0100 */
[----:B------:R3:W-:Y:S04]  /*01a0*/  STG.E desc[UR6][R14.64], R19 ;  /* 0x000000130e007986 */ /* 0x0007e8000c101906 */
[----:B------:R-:W-:Y:S02]  /*01b0*/  @!P0 IMAD.MOV R17, RZ, RZ, R2 ;  /* 0x000000ffff118224 */ /* 0x000fe400078e0202 */
[----:B------:R-:W-:Y:S02]  /*01c0*/  @P1 IADD3 R16, PT, PT, R3, RZ, RZ ;  /* 0x000000ff03101210 */ /* 0x000fe40007ffe0ff */
[----:B------:R-:W-:Y:S01]  /*01d0*/  IMAD.MOV.U32 R2, RZ, RZ, R17 ;  /* 0x000000ffff027224 */ /* 0x000fe200078e0011 */
[----:B------:R-:W-:Y:S02]  /*01e0*/  ISETP.GE.AND P0, PT, R17, UR8, PT ;  /* 0x0000000811007c0c */ /* 0x000fe4000bf06270 */
[----:B------:R-:W-:-:S02]  /*01f0*/  ISETP.LT.AND P1, PT, R16, UR5, PT ;  /* 0x0000000510007c0c */ /* 0x000fc4000bf21270 */
[----:B------:R-:W-:-:S11]  /*0200*/  MOV R3, R16 ;  /* 0x0000001000037202 */ /* 0x000fd60000000f00 */
[----:B---3--:R-:W-:Y:S05]  /*0210*/  @!P0 BRA P1, `(.L_x_1) ;  /* 0xfffffffc00b48947 */ /* 0x008fea000083ffff */
.L_x_0:
[----:B------:R-:W-:-:S13]  /*0220*/  ISETP.GE.AND P0, PT, R3, UR5, PT ;  /* 0x0000000503007c0c */ /* 0x000fda000bf06270 */
[----:B------:R-:W-:Y:S05]  /*0230*/  @P0 BRA `(.L_x_2) ;  /* 0x0000000800780947 */ /* 0x000fea0003800000 */
[C---:B------:R-:W-:Y:S02]  /*0240*/  IADD3 R5, PT, PT, R3.reuse, -UR5, RZ ;  /* 0x8000000503057c10 */ /* 0x040fe4000fffe0ff */
[----:B------:R-:W-:Y:S02]  /*0250*/  IADD3 R4, PT, PT, -R3, UR5, RZ ;  /* 0x0000000503047c10 */ /* 0x000fe4000fffe1ff */
[----:B------:R-:W-:Y:S02]  /*0260*/  ISETP.GT.U32.AND P1, PT, R5, -0x10, PT ;  /* 0xfffffff00500780c */ /* 0x000fe40003f24070 */
[----:B------:R-:W-:-:S04]  /*0270*/  LOP3.LUT R16, R4, 0xf, RZ, 0xc0, !PT ;  /* 0x0000000f04107812 */ /* 0x000fc800078ec0ff */
[----:B------:R-:W-:-:S07]  /*0280*/  ISETP.NE.AND P0, PT, R16, RZ, PT ;  /* 0x000000ff1000720c */ /* 0x000fce0003f05270 */
[----:B------:R-:W-:Y:S06]  /*0290*/  @P1 BRA `(.L_x_3) ;  /* 0x0000000400241947 */ /* 0x000fec0003800000 */
[----:B------:R-:W-:Y:S01]  /*02a0*/  LOP3.LUT R5, R4, 0xfffffff0, RZ, 0xc0, !PT ;  /* 0xfffffff004057812 */ /* 0x000fe200078ec0ff */
[----:B------:R-:W-:-:S06]  /*02b0*/  UMOV UR4, URZ ;  /* 0x000000ff00047c82 */ /* 0x000fcc0008000000 */
.L_x_4:
[----:B0-----:R-:W0:Y:S08]  /*02c0*/  LDC.64 R8, c[0x0][0x380] ;  /* 0x0000e000ff087b82 */ /* 0x001e300000000a00 */
[----:B------:R-:W1:Y:S01]  /*02d0*/  LDC.64 R6, c[0x0][0x3a0] ;  /* 0x0000e800ff067b82 */ /* 0x000e620000000a00 */
[----:B0-----:R-:W-:-:S05]  /*02e0*/  IMAD.WIDE R8, R3, 0x4, R8 ;  /* 0x0000000403087825 */ /* 0x001fca00078e0208 */
[----:B------:R-:W2:Y:S01]  /*02f0*/  LDG.E R17, desc[UR6][R8.64] ;  /* 0x0000000608117981 */ /* 0x000ea2000c1e1900 */
[C---:B-1----:R-:W-:Y:S01]  /*0300*/  IMAD.WIDE.U32 R10, R0.reuse, 0x4, R6 ;  /* 0x00000004000a7825 */ /* 0x042fe200078e0006 */
[----:B------:R-:W-:-:S04]  /*0310*/  IADD3 R13, PT, PT, R0, 0x1, RZ ;  /* 0x00000001000d7810 */ /* 0x000fc80007ffe0ff */
[----:B--2---:R0:W-:Y:S04]  /*0320*/  STG.E desc[UR6][R10.64], R17 ;  /* 0x000000110a007986 */ /* 0x0041e8000c101906 */
[----:B------:R-:W2:Y:S01]  /*0330*/  LDG.E R19, desc[UR6][R8.64+0x4] ;  /* 0x0000040608137981 */ /* 0x000ea2000c1e1900 */
[----:B------:R-:W-:-:S04]  /*0340*/  IMAD.WIDE.U32 R12, R13, 0x4, R6 ;  /* 0x000000040d0c7825 */ /* 0x000fc800078e0006 */
[C---:B------:R-:W-:Y:S01]  /*0350*/  VIADD R15, R0.reuse, 0x2 ;  /* 0x00000002000f7836 */ /* 0x040fe20000000000 */
[----:B--2---:R1:W-:Y:S04]  /*0360*/  STG.E desc[UR6][R12.64], R19 ;  /* 0x000000130c007986 */ /* 0x0043e8000c101906 */
[----:B------:R-:W2:Y:S01]  /*0370*/  LDG.E R21, desc[UR6][R8.64+0x8] ;  /* 0x0000080608157981 */ /* 0x000ea2000c1e1900 */
[----:B------:R-:W-:Y:S01]  /*0380*/  IMAD.WIDE.U32 R14, R15, 0x4, R6 ;  /* 0x000000040f0e7825 */ /* 0x000fe200078e0006 */
[----:B------:R-:W-:-:S04]  /*0390*/  IADD3 R23, PT, PT, R0, 0x3, RZ ;  /* 0x0000000300177810 */ /* 0x000fc80007ffe0ff */
[----:B--2---:R2:W-:Y:S04]  /*03a0*/  STG.E desc[UR6][R14.64], R21 ;  /* 0x000000150e007986 */ /* 0x0045e8000c101906 */
[----:B------:R-:W3:Y:S01]  /*03b0*/  LDG.E R25, desc[UR6][R8.64+0xc] ;  /* 0x00000c0608197981 */ /* 0x000ee2000c1e1900 */
[----:B0-----:R-:W-:Y:S01]  /*03c0*/  IMAD.WIDE.U32 R10, R23, 0x4, R6 ;  /* 0x00000004170a7825 */ /* 0x001fe200078e0006 */
[----:B------:R-:W-:-:S04]  /*03d0*/  IADD3 R17, PT, PT, R0, 0x4, RZ ;  /* 0x0000000400117810 */ /* 0x000fc80007ffe0ff */
[----:B---3--:R0:W-:Y:S04]  /*03e0*/  STG.E desc[UR6][R10.64], R25 ;  /* 0x000000190a007986 */ /* 0x0081e8000c101906 */
[----:B------:R-:W3:Y:S01]  /*03f0*/  LDG.E R23, desc[UR6][R8.64+0x10] ;  /* 0x0000100608177981 */ /* 0x000ee2000c1e1900 */
[----:B-1----:R-:W-:-:S04]  /*0400*/  IMAD.WIDE.U32 R12, R17, 0x4, R6 ;  /* 0x00000004110c7825 */ /* 0x002fc800078e0006 */
[C---:B------:R-:W-:Y:S01]  /*0410*/  VIADD R17, R0.reuse, 0x5 ;  /* 0x0000000500117836 */ /* 0x040fe20000000000 */
[----:B---3--:R1:W-:Y:S04]  /*0420*/  STG.E desc[UR6][R12.64], R23 ;  /* 0x000000170c007986 */ /* 0x0083e8000c101906 */
[----:B------:R-:W3:Y:S01]  /*0430*/  LDG.E R19, desc[UR6][R8.64+0x14] ;  /* 0x0000140608137981 */ /* 0x000ee2000c1e1900 */
[----:B--2---:R-:W-:Y:S01]  /*0440*/  IMAD.WIDE.U32 R14, R17, 0x4, R6 ;  /* 0x00000004110e7825 */ /* 0x004fe200078e0006 */
[----:B------:R-:W-:-:S04]  /*0450*/  IADD3 R17, PT, PT, R0, 0x6, RZ ;  /* 0x0000000600117810 */ /* 0x000fc80007ffe0ff */
[----:B---3--:R2:W-:Y:S04]  /*0460*/  STG.E desc[UR6][R14.64], R19 ;  /* 0x000000130e007986 */ /* 0x0085e8000c101906 */
        /* <DEDUP_REMOVED lines=34> */
[----:B------:R-:W-:Y:S01]  /*0690*/  UIADD3 UR4, UPT, UPT, UR4, 0x10, URZ ;  /* 0x0000001004047890 */ /* 0x000fe2000fffe0ff */
[----:B------:R-:W-:-:S05]  /*06a0*/  IADD3 R17, PT, PT, R0, 0xf, RZ ;  /* 0x0000000f00117810 */ /* 0x000fca0007ffe0ff */
[----:B------:R-:W-:Y:S01]  /*06b0*/  ISETP.NE.AND P1, PT, R5, UR4, PT ;  /* 0x0000000405007c0c */ /* 0x000fe2000bf25270 */
[----:B---3--:R0:W-:Y:S04]  /*06c0*/  STG.E desc[UR6][R14.64], R21 ;  /* 0x000000150e007986 */ /* 0x0081e8000c101906 */
[----:B------:R-:W2:Y:S01]  /*06d0*/  LDG.E R25, desc[UR6][R8.64+0x3c] ;  /* 0x00003c0608197981 */ /* 0x000ea2000c1e1900 */
[----:B------:R-:W-:Y:S01]  /*06e0*/  IMAD.WIDE.U32 R6, R17, 0x4, R6 ;  /* 0x0000000411067825 */ /* 0x000fe200078e0006 */
[----:B------:R-:W-:-:S03]  /*06f0*/  IADD3 R3, PT, PT, R3, 0x10, RZ ;  /* 0x0000001003037810 */ /* 0x000fc60007ffe0ff */
[----:B------:R-:W-:Y:S01]  /*0700*/  VIADD R0, R0, 0x10 ;  /* 0x0000001000007836 */ /* 0x000fe20000000000 */
[----:B--2---:R0:W-:Y:S02]  /*0710*/  STG.E desc[UR6][R6.64], R25 ;  /* 0x0000001906007986 */ /* 0x0041e4000c101906 */
[----:B------:R-:W-:Y:S05]  /*0720*/  @P1 BRA `(.L_x_4) ;  /* 0xfffffff800e41947 */ /* 0x000fea000383ffff */
.L_x_3:
[----:B------:R-:W-:Y:S05]  /*0730*/  @!P0 BRA `(.L_x_2) ;  /* 0x0000000400388947 */ /* 0x000fea0003800000 */
[----:B------:R-:W-:Y:S02]  /*0740*/  ISETP.GE.U32.AND P0, PT, R16, 0x8, PT ;  /* 0x000000081000780c */ /* 0x000fe40003f06070 */
[----:B------:R-:W-:-:S04]  /*0750*/  LOP3.LUT R5, R4, 0x7, RZ, 0xc0, !PT ;  /* 0x0000000704057812 */ /* 0x000fc800078ec0ff */
[----:B------:R-:W-:-:S07]  /*0760*/  ISETP.NE.AND P1, PT, R5, RZ, PT ;  /* 0x000000ff0500720c */ /* 0x000fce0003f25270 */
[----:B------:R-:W-:Y:S06]  /*0770*/  @!P0 BRA `(.L_x_5) ;  /* 0x0000000000908947 */ /* 0x000fec0003800000 */
        /* <DEDUP_REMOVED lines=8> */
[----:B------:R-:W-:Y:S01]  /*0800*/  IMAD.WIDE.U32 R12, R13, 0x4, R8 ;  /* 0x000000040d0c7825 */ /* 0x000fe200078e0008 */
[----:B------:R-:W-:-:S04]  /*0810*/  IADD3 R15, PT, PT, R0, 0x2, RZ ;  /* 0x00000002000f7810 */ /* 0x000fc80007ffe0ff */
[----:B--2---:R1:W-:Y:S04]  /*0820*/  STG.E desc[UR6][R12.64], R19 ;  /* 0x000000130c007986 */ /* 0x0043e8000c101906 */
[----:B------:R-:W2:Y:S01]  /*0830*/  LDG.E R21, desc[UR6][R6.64+0x8] ;  /* 0x0000080606157981 */ /* 0x000ea2000c1e1900 */
[----:B------:R-:W-:-:S04]  /*0840*/  IMAD.WIDE.U32 R14, R15, 0x4, R8 ;  /* 0x000000040f0e7825 */ /* 0x000fc800078e0008 */
[C---:B------:R-:W-:Y:S01]  /*0850*/  VIADD R23, R0.reuse, 0x3 ;  /* 0x0000000300177836 */ /* 0x040fe20000000000 */
[----:B--2---:R2:W-:Y:S04]  /*0860*/  STG.E desc[UR6][R14.64], R21 ;  /* 0x000000150e007986 */ /* 0x0045e8000c101906 */
[----:B------:R-:W3:Y:S01]  /*0870*/  LDG.E R25, desc[UR6][R6.64+0xc] ;  /* 0x00000c0606197981 */ /* 0x000ee2000c1e1900 */
[----:B0-----:R-:W-:Y:S01]  /*0880*/  IMAD.WIDE.U32 R10, R23, 0x4, R8 ;  /* 0x00000004170a7825 */ /* 0x001fe200078e0008 */
[----:B------:R-:W-:-:S04]  /*0890*/  IADD3 R17, PT, PT, R0, 0x4, RZ ;  /* 0x0000000400117810 */ /* 0x000fc80007ffe0ff */
[----:B---3--:R0:W-:Y:S04]  /*08a0*/  STG.E desc[UR6][R10.64], R25 ;  /* 0x000000190a007986 */ /* 0x0081e8000c101906 */
[----:B------:R-:W3:Y:S01]  /*08b0*/  LDG.E R23, desc[UR6][R6.64+0x10] ;  /* 0x0000100606177981 */ /* 0x000ee2000c1e1900 */
[----:B-1----:R-:W-:Y:S01]  /*08c0*/  IMAD.WIDE.U32 R12, R17, 0x4, R8 ;  /* 0x00000004110c7825 */ /* 0x002fe200078e0008 */
[----:B------:R-:W-:-:S04]  /*08d0*/  IADD3 R17, PT, PT, R0, 0x5, RZ ;  /* 0x0000000500117810 */ /* 0x000fc80007ffe0ff */
[----:B---3--:R1:W-:Y:S04]  /*08e0*/  STG.E desc[UR6][R12.64], R23 ;  /* 0x000000170c007986 */ /* 0x0083e8000c101906 */
[----:B------:R-:W3:Y:S01]  /*08f0*/  LDG.E R19, desc[UR6][R6.64+0x14] ;  /* 0x0000140606137981 */ /* 0x000ee2000c1e1900 */
[----:B--2---:R-:W-:-:S04]  /*0900*/  IMAD.WIDE.U32 R14, R17, 0x4, R8 ;  /* 0x00000004110e7825 */ /* 0x004fc800078e0008 */
[C---:B------:R-:W-:Y:S01]  /*0910*/  VIADD R17, R0.reuse, 0x6 ;  /* 0x0000000600117836 */ /* 0x040fe20000000000 */
[----:B---3--:R1:W-:Y:S04]  /*0920*/  STG.E desc[UR6][R14.64], R19 ;  /* 0x000000130e007986 */ /* 0x0083e8000c101906 */
[----:B------:R-:W2:Y:S01]  /*0930*/  LDG.E R21, desc[UR6][R6.64+0x18] ;  /* 0x0000180606157981 */ /* 0x000ea2000c1e1900 */
[----:B0-----:R-:W-:Y:S01]  /*0940*/  IMAD.WIDE.U32 R10, R17, 0x4, R8 ;  /* 0x00000004110a7825 */ /* 0x001fe200078e0008 */
[----:B------:R-:W-:-:S04]  /*0950*/  IADD3 R17, PT, PT, R0, 0x7, RZ ;  /* 0x0000000700117810 */ /* 0x000fc80007ffe0ff */
[----:B--2---:R1:W-:Y:S04]  /*0960*/  STG.E desc[UR6][R10.64], R21 ;  /* 0x000000150a007986 */ /* 0x0043e8000c101906 */
[----:B------:R-:W2:Y:S01]  /*0970*/  LDG.E R25, desc[UR6][R6.64+0x1c] ;  /* 0x00001c0606197981 */ /* 0x000ea2000c1e1900 */
[----:B------:R-:W-:Y:S01]  /*0980*/  IMAD.WIDE.U32 R8, R17, 0x4, R8 ;  /* 0x0000000411087825 */ /* 0x000fe200078e0008 */
[----:B------:R-:W-:-:S03]  /*0990*/  IADD3 R3, PT, PT, R3, 0x8, RZ ;  /* 0x0000000803037810 */ /* 0x000fc60007ffe0ff */
[----:B------:R-:W-:Y:S01]  /*09a0*/  VIADD R0, R0, 0x8 ;  /* 0x0000000800007836 */ /* 0x000fe20000000000 */
[----:B--2---:R1:W-:Y:S06]  /*09b0*/  STG.E desc[UR6][R8.64], R25 ;  /* 0x0000001908007986 */ /* 0x0043ec000c101906 */
.L_x_5:
[----:B------:R-:W-:Y:S05]  /*09c0*/  @!P1 BRA `(.L_x_2) ;  /* 0x0000000000949947 */ /* 0x000fea0003800000 */
[----:B------:R-:W-:Y:S02]  /*09d0*/  ISETP.GE.U32.AND P0, PT, R5, 0x4, PT ;  /* 0x000000040500780c */ /* 0x000fe40003f06070 */
[----:B0-----:R-:W-:-:S04]  /*09e0*/  LOP3.LUT R6, R4, 0x3, RZ, 0xc0, !PT ;  /* 0x0000000304067812 */ /* 0x001fc800078ec0ff */
[----:B------:R-:W-:-:S07]  /*09f0*/  ISETP.NE.AND P1, PT, R6, RZ, PT ;  /* 0x000000ff0600720c */ /* 0x000fce0003f25270 */
[----:B------:R-:W-:Y:S06]  /*0a00*/  @!P0 BRA `(.L_x_6) ;  /* 0x0000000000508947 */ /* 0x000fec0003800000 */
[----:B------:R-:W1:Y:S02]  /*0a10*/  LDC.64 R4, c[0x0][0x380] ;  /* 0x0000e000ff047b82 */ /* 0x000e640000000a00 */
[----:B-1----:R-:W-:-:S06]  /*0a20*/  IMAD.WIDE R8, R3, 0x4, R4 ;  /* 0x0000000403087825 */ /* 0x002fcc00078e0204 */
[----:B------:R-:W0:Y:S01]  /*0a30*/  LDC.64 R4, c[0x0][0x3a0] ;  /* 0x0000e800ff047b82 */ /* 0x000e220000000a00 */
[----:B------:R-:W2:Y:S01]  /*0a40*/  LDG.E R7, desc[UR6][R8.64] ;  /* 0x0000000608077981 */ /* 0x000ea2000c1e1900 */
[----:B0-----:R-:W-:-:S05]  /*0a50*/  IMAD.WIDE.U32 R10, R0, 0x4, R4 ;  /* 0x00000004000a7825 */ /* 0x001fca00078e0004 */
[----:B--2---:R0:W-:Y:S04]  /*0a60*/  STG.E desc[UR6][R10.64], R7 ;  /* 0x000000070a007986 */ /* 0x0041e8000c101906 */
[----:B------:R-:W2:Y:S01]  /*0a70*/  LDG.E R17, desc[UR6][R8.64+0x4] ;  /* 0x0000040608117981 */ /* 0x000ea2000c1e1900 */
[----:B------:R-:W-:-:S05]  /*0a80*/  IADD3 R13, PT, PT, R0, 0x1, RZ ;  /* 0x00000001000d7810 */ /* 0x000fca0007ffe0ff */
[----:B------:R-:W-:Y:S01]  /*0a90*/  IMAD.WIDE.U32 R12, R13, 0x4, R4 ;  /* 0x000000040d0c7825 */ /* 0x000fe200078e0004 */
        /* <DEDUP_REMOVED lines=8> */
[----:B------:R-:W-:Y:S02]  /*0b20*/  IADD3 R3, PT, PT, R3, 0x4, RZ ;  /* 0x0000000403037810 */ /* 0x000fe40007ffe0ff */
[----:B------:R-:W-:Y:S02]  /*0b30*/  IADD3 R0, PT, PT, R0, 0x4, RZ ;  /* 0x0000000400007810 */ /* 0x000fe40007ffe0ff */
[----:B--2---:R0:W-:Y:S05]  /*0b40*/  STG.E desc[UR6][R4.64], R21 ;  /* 0x0000001504007986 */ /* 0x0041ea000c101906 */
.L_x_6:
[----:B------:R-:W-:Y:S05]  /*0b50*/  @!P1 BRA `(.L_x_2) ;  /* 0x0000000000309947 */ /* 0x000fea0003800000 */
[----:B01----:R-:W0:Y:S01]  /*0b60*/  LDC.64 R10, c[0x0][0x3a0] ;  /* 0x0000e800ff0a7b82 */ /* 0x003e220000000a00 */
[----:B------:R-:W-:-:S07]  /*0b70*/  IMAD.MOV R12, RZ, RZ, -R6 ;  /* 0x000000ffff0c7224 */ /* 0x000fce00078e0a06 */
[----:B------:R-:W1:Y:S02]  /*0b80*/  LDC.64 R8, c[0x0][0x380] ;  /* 0x0000e000ff087b82 */ /* 0x000e640000000a00 */
.L_x_7:
[----:B-12---:R-:W-:-:S06]  /*0b90*/  IMAD.WIDE R6, R3, 0x4, R8 ;  /* 0x0000000403067825 */ /* 0x006fcc00078e0208 */
[----:B------:R-:W2:Y:S01]  /*0ba0*/  LDG.E R7, desc[UR6][R6.64] ;  /* 0x0000000606077981 */ /* 0x000ea2000c1e1900 */
[----:B------:R-:W-:Y:S01]  /*0bb0*/  IADD3 R12, PT, PT, R12, 0x1, RZ ;  /* 0x000000010c0c7810 */ /* 0x000fe20007ffe0ff */
[C---:B0-----:R-:W-:Y:S01]  /*0bc0*/  IMAD.WIDE.U32 R4, R0.reuse, 0x4, R10 ;  /* 0x0000000400047825 */ /* 0x041fe200078e000a */
[----:B------:R-:W-:Y:S02]  /*0bd0*/  IADD3 R0, PT, PT, R0, 0x1, RZ ;  /* 0x0000000100007810 */ /* 0x000fe40007ffe0ff */
[----:B------:R-:W-:Y:S02]  /*0be0*/  ISETP.NE.AND P0, PT, R12, RZ, PT ;  /* 0x000000ff0c00720c */ /* 0x000fe40003f05270 */
[----:B------:R-:W-:Y:S01]  /*0bf0*/  IADD3 R3, PT, PT, R3, 0x1, RZ ;  /* 0x0000000103037810 */ /* 0x000fe20007ffe0ff */
[----:B--2---:R2:W-:Y:S10]  /*0c00*/  STG.E desc[UR6][R4.64], R7 ;  /* 0x0000000704007986 */ /* 0x0045f4000c101906 */
[----:B------:R-:W-:Y:S05]  /*0c10*/  @P0 BRA `(.L_x_7) ;  /* 0xfffffffc00dc0947 */ /* 0x000fea000383ffff */
.L_x_2:
[----:B------:R-:W3:Y:S02]  /*0c20*/  LDCU UR4, c[0x0][0x398] ;  /* 0x00007300ff0477ac */ /* 0x000ee40008000800 */
[----:B---3--:R-:W-:-:S13]  /*0c30*/  ISETP.GE.AND P0, PT, R2, UR4, PT ;  /* 0x0000000402007c0c */ /* 0x008fda000bf06270 */
[----:B------:R-:W-:Y:S05]  /*0c40*/  @P0 EXIT ;  /* 0x000000000000094d */ /* 0x000fea0003800000 */
[C---:B0-2---:R-:W-:Y:S01]  /*0c50*/  VIADD R4, R2.reuse, -UR4 ;  /* 0x8000000402047c36 */ /* 0x045fe20008000000 */
[----:B------:R-:W-:-:S04]  /*0c60*/  IADD3 R3, PT, PT, -R2, UR4, RZ ;  /* 0x0000000402037c10 */ /* 0x000fc8000fffe1ff */
[----:B------:R-:W-:Y:S02]  /*0c70*/  ISETP.GT.U32.AND P1, PT, R4, -0x10, PT ;  /* 0xfffffff00400780c */ /* 0x000fe40003f24070 */
[----:B-1----:R-:W-:-:S04]  /*0c80*/  LOP3.LUT R15, R3, 0xf, RZ, 0xc0, !PT ;  /* 0x0000000f030f7812 */ /* 0x002fc800078ec0ff */
[----:B------:R-:W-:-:S07]  /*0c90*/  ISETP.NE.AND P0, PT, R15, RZ, PT ;  /* 0x000000ff0f00720c */ /* 0x000fce0003f05270 */
[----:B------:R-:W-:Y:S06]  /*0ca0*/  @P1 BRA `(.L_x_8) ;  /* 0x0000000400241947 */ /* 0x000fec0003800000 */
[----:B------:R-:W-:Y:S01]  /*0cb0*/  LOP3.LUT R14, R3, 0xfffffff0, RZ, 0xc0, !PT ;  /* 0xfffffff0030e7812 */ /* 0x000fe200078ec0ff */
[----:B------:R-:W-:-:S06]  /*0cc0*/  UMOV UR4, URZ ;  /* 0x000000ff00047c82 */ /* 0x000fcc0008000000 */
.L_x_9:
        /* <DEDUP_REMOVED lines=12> */
[----:B------:R-:W-:Y:S01]  /*0d90*/  IMAD.WIDE.U32 R12, R13, 0x4, R6 ;  /* 0x000000040d0c7825 */ /* 0x000fe200078e0006 */
[----:B------:R-:W-:-:S04]  /*0da0*/  IADD3 R25, PT, PT, R0, 0x3, RZ ;  /* 0x0000000300197810 */ /* 0x000fc80007ffe0ff */
[----:B--2---:R2:W-:Y:S04]  /*0db0*/  STG.E desc[UR6][R12.64], R21 ;  /* 0x000000150c007986 */ /* 0x0045e8000c101906 */
[----:B------:R-:W3:Y:S01]  /*0dc0*/  LDG.E R23, desc[UR6][R4.64+0xc] ;  /* 0x00000c0604177981 */ /* 0x000ee2000c1e1900 */
[----:B0-----:R-:W-:-:S04]  /*0dd0*/  IMAD.WIDE.U32 R8, R25, 0x4, R6 ;  /* 0x0000000419087825 */ /* 0x001fc800078e0006 */
[C---:B------:R-:W-:Y:S01]  /*0de0*/  VIADD R25, R0.reuse, 0x4 ;  /* 0x0000000400197836 */ /* 0x040fe20000000000 */
[----:B---3--:R0:W-:Y:S04]  /*0df0*/  STG.E desc[UR6][R8.64], R23 ;  /* 0x0000001708007986 */ /* 0x0081e8000c101906 */
[----:B------:R-:W3:Y:S01]  /*0e00*/  LDG.E R17, desc[UR6][R4.64+0x10] ;  /* 0x0000100604117981 */ /* 0x000ee2000c1e1900 */
[----:B-1----:R-:W-:Y:S01]  /*0e10*/  IMAD.WIDE.U32 R10, R25, 0x4, R6 ;  /* 0x00000004190a7825 */ /* 0x002fe200078e0006 */
[----:B------:R-:W-:-:S04]  /*0e20*/  IADD3 R25, PT, PT, R0, 0x5, RZ ;  /* 0x0000000500197810 */ /* 0x000fc80007ffe0ff */
        /* <DEDUP_REMOVED lines=49> */
.L_x_8:
[----:B------:R-:W-:Y:S05]  /*1140*/  @!P0 EXIT ;  /* 0x000000000000894d */ /* 0x000fea0003800000 */
[----:B------:R-:W-:Y:S02]  /*1150*/  ISETP.GE.U32.AND P0, PT, R15, 0x8, PT ;  /* 0x000000080f00780c */ /* 0x000fe40003f06070 */
[----:B------:R-:W-:-:S04]  /*1160*/  LOP3.LUT R14, R3, 0x7, RZ, 0xc0, !PT ;  /* 0x00000007030e7812 */ /* 0x000fc800078ec0ff */
[----:B------:R-:W-:-:S07]  /*1170*/  ISETP.NE.AND P1, PT, R14, RZ, PT ;  /* 0x000000ff0e00720c */ /* 0x000fce0003f25270 */
[----:B------:R-:W-:Y:S06]  /*1180*/  @!P0 BRA `(.L_x_10) ;  /* 0x0000000000908947 */ /* 0x000fec0003800000 */
[----:B------:R-:W1:Y:S08]  /*1190*/  LDC.64 R4, c[0x0][0x390] ;  /* 0x0000e400ff047b82 */ /* 0x000e700000000a00 */
[----:B0-----:R-:W0:Y:S01]  /*11a0*/  LDC.64 R6, c[0x0][0x3a0] ;  /* 0x0000e800ff067b82 */ /* 0x001e220000000a00 */
[----:B-1----:R-:W-:-:S05]  /*11b0*/  IMAD.WIDE R4, R2, 0x4, R4 ;  /* 0x0000000402047825 */ /* 0x002fca00078e0204 */
[----:B------:R-:W2:Y:S01]  /*11c0*/  LDG.E R15, desc[UR6][R4.64] ;  /* 0x00000006040f7981 */ /* 0x000ea2000c1e1900 */
[C---:B0-----:R-:W-:Y:S01]  /*11d0*/  IMAD.WIDE.U32 R8, R0.reuse, 0x4, R6 ;  /* 0x0000000400087825 */ /* 0x041fe200078e0006 */
        /* <DEDUP_REMOVED lines=22> */
[----:B------:R-:W2:Y:S01]  /*1340*/  LDG.E R19, desc[UR6][R4.64+0x18] ;  /* 0x0000180604137981 */ /* 0x000ea2000c1e1900 */
[----:B0-----:R-:W-:-:S04]  /*1350*/  IMAD.WIDE.U32 R8, R23, 0x4, R6 ;  /* 0x0000000417087825 */ /* 0x001fc800078e0006 */
[----:B------:R-:W-:Y:S01]  /*1360*/  VIADD R23, R0, 0x7 ;  /* 0x0000000700177836 */ /* 0x000fe20000000000 */
[----:B--2---:R1:W-:Y:S04]  /*1370*/  STG.E desc[UR6][R8.64], R19 ;  /* 0x0000001308007986 */ /* 0x0043e8000c101906 */
[----:B------:R-:W2:Y:S01]  /*1380*/  LDG.E R21, desc[UR6][R4.64+0x1c] ;  /* 0x00001c0604157981 */ /* 0x000ea2000c1e1900 */
[----:B------:R-:W-:Y:S01]  /*1390*/  IMAD.WIDE.U32 R6, R23, 0x4, R6 ;  /* 0x0000000417067825 */ /* 0x000fe200078e0006 */
[----:B------:R-:W-:Y:S02]  /*13a0*/  IADD3 R2, PT, PT, R2, 0x8, RZ ;  /* 0x0000000802027810 */ /* 0x000fe40007ffe0ff */
[----:B------:R-:W-:Y:S02]  /*13b0*/  IADD3 R0, PT, PT, R0, 0x8, RZ ;  /* 0x0000000800007810 */ /* 0x000fe40007ffe0ff */
[----:B--2---:R1:W-:Y:S05]  /*13c0*/  STG.E desc[UR6][R6.64], R21 ;  /* 0x0000001506007986 */ /* 0x0043ea000c101906 */
.L_x_10:
[----:B------:R-:W-:Y:S05]  /*13d0*/  @!P1 EXIT ;  /* 0x000000000000994d */ /* 0x000fea0003800000 */
[----:B------:R-:W-:Y:S02]  /*13e0*/  ISETP.GE.U32.AND P0, PT, R14, 0x4, PT ;  /* 0x000000040e00780c */ /* 0x000fe40003f06070 */
[----:B------:R-:W-:-:S04]  /*13f0*/  LOP3.LUT R16, R3, 0x3, RZ, 0xc0, !PT ;  /* 0x0000000303107812 */ /* 0x000fc800078ec0ff */
[----:B------:R-:W-:-:S07]  /*1400*/  ISETP.NE.AND P1, PT, R16, RZ, PT ;  /* 0x000000ff1000720c */ /* 0x000fce0003f25270 */
[----:B------:R-:W-:Y:S06]  /*1410*/  @!P0 BRA `(.L_x_11) ;  /* 0x0000000000508947 */ /* 0x000fec0003800000 */
[----:B------:R-:W0:Y:S02]  /*1420*/  LDC.64 R4, c[0x0][0x390] ;  /* 0x0000e400ff047b82 */ /* 0x000e240000000a00 */
[----:B01----:R-:W-:-:S06]  /*1430*/  IMAD.WIDE R6, R2, 0x4, R4 ;  /* 0x0000000402067825 */ /* 0x003fcc00078e0204 */
[----:B------:R-:W0:Y:S01]  /*1440*/  LDC.64 R4, c[0x0][0x3a0] ;  /* 0x0000e800ff047b82 */ /* 0x000e220000000a00 */
[----:B------:R-:W2:Y:S01]  /*1450*/  LDG.E R3, desc[UR6][R6.64] ;  /* 0x0000000606037981 */ /* 0x000ea2000c1e1900 */
[----:B0-----:R-:W-:-:S05]  /*1460*/  IMAD.WIDE.U32 R8, R0, 0x4, R4 ;  /* 0x0000000400087825 */ /* 0x001fca00078e0004 */
[----:B--2---:R2:W-:Y:S04]  /*1470*/  STG.E desc[UR6][R8.64], R3 ;  /* 0x0000000308007986 */ /* 0x0045e8000c101906 */
[----:B------:R-:W3:Y:S01]  /*1480*/  LDG.E R15, desc[UR6][R6.64+0x4] ;  /* 0x00000406060f7981 */ /* 0x000ee2000c1e1900 */
[----:B------:R-:W-:-:S05]  /*1490*/  IADD3 R11, PT, PT, R0, 0x1, RZ ;  /* 0x00000001000b7810 */ /* 0x000fca0007ffe0ff */
[----:B------:R-:W-:-:S05]  /*14a0*/  IMAD.WIDE.U32 R10, R11, 0x4, R4 ;  /* 0x000000040b0a7825 */ /* 0x000fca00078e0004 */
[----:B---3--:R2:W-:Y:S04]  /*14b0*/  STG.E desc[UR6][R10.64], R15 ;  /* 0x0000000f0a007986 */ /* 0x0085e8000c101906 */
[----:B------:R-:W3:Y:S01]  /*14c0*/  LDG.E R17, desc[UR6][R6.64+0x8] ;  /* 0x0000080606117981 */ /* 0x000ee2000c1e1900 */
[----:B------:R-:W-:-:S04]  /*14d0*/  VIADD R13, R0, 0x2 ;  /* 0x00000002000d7836 */ /* 0x000fc80000000000 */
[----:B------:R-:W-:Y:S01]  /*14e0*/  IMAD.WIDE.U32 R12, R13, 0x4, R4 ;  /* 0x000000040d0c7825 */ /* 0x000fe200078e0004 */
[----:B------:R-:W-:-:S04]  /*14f0*/  IADD3 R21, PT, PT, R0, 0x3, RZ ;  /* 0x0000000300157810 */ /* 0x000fc80007ffe0ff */
[----:B---3--:R2:W-:Y:S04]  /*1500*/  STG.E desc[UR6][R12.64], R17 ;  /* 0x000000110c007986 */ /* 0x0085e8000c101906 */
[----:B------:R-:W3:Y:S01]  /*1510*/  LDG.E R19, desc[UR6][R6.64+0xc] ;  /* 0x00000c0606137981 */ /* 0x000ee2000c1e1900 */
[----:B------:R-:W-:Y:S01]  /*1520*/  IMAD.WIDE.U32 R4, R21, 0x4, R4 ;  /* 0x0000000415047825 */ /* 0x000fe200078e0004 */
[----:B------:R-:W-:Y:S02]  /*1530*/  IADD3 R2, PT, PT, R2, 0x4, RZ ;  /* 0x0000000402027810 */ /* 0x000fe40007ffe0ff */
[----:B------:R-:W-:Y:S02]  /*1540*/  IADD3 R0, PT, PT, R0, 0x4, RZ ;  /* 0x0000000400007810 */ /* 0x000fe40007ffe0ff */
[----:B---3--:R2:W-:Y:S05]  /*1550*/  STG.E desc[UR6][R4.64], R19 ;  /* 0x0000001304007986 */ /* 0x0085ea000c101906 */
.L_x_11:
[----:B------:R-:W-:Y:S05]  /*1560*/  @!P1 EXIT ;  /* 0x000000000000994d */ /* 0x000fea0003800000 */
[----:B012---:R-:W0:Y:S01]  /*1570*/  LDC.64 R8, c[0x0][0x3a0] ;  /* 0x0000e800ff087b82 */ /* 0x007e220000000a00 */
[----:B------:R-:W-:-:S07]  /*1580*/  IMAD.MOV R3, RZ, RZ, -R16 ;  /* 0x000000ffff037224 */ /* 0x000fce00078e0a10 */
[----:B------:R-:W1:Y:S02]  /*1590*/  LDC.64 R4, c[0x0][0x390] ;  /* 0x0000e400ff047b82 */ /* 0x000e640000000a00 */
.L_x_12:
        /* <DEDUP_REMOVED lines=9> */
[----:B------:R-:W-:Y:S05]  /*1630*/  EXIT ;  /* 0x000000000000794d */ /* 0x000fea0003800000 */
.L_x_13:
[----:B------:R-:W-:-:S00]  /*1640*/  BRA `(.L_x_13) ;  /* 0xfffffffc00fc7947 */ /* 0x000fc0000383ffff */
[----:B------:R-:W-:-:S00]  /*1650*/  NOP ;  /* 0x0000000000007918 */ /* 0x000fc00000000000 */
        /* <DEDUP_REMOVED lines=10> */
.L_x_28:


//--------------------- .text._Z11sort_kernelPii  --------------------------
	.section	.text._Z11sort_kernelPii,"ax",@progbits
	.align	128
        .global         _Z11sort_kernelPii
        .type           _Z11sort_kernelPii,@function
        .size           _Z11sort_kernelPii,(.L_x_29 - _Z11sort_kernelPii)
        .other          _Z11sort_kernelPii,@"STO_CUDA_ENTRY STV_DEFAULT"
_Z11sort_kernelPii:
.text._Z11sort_kernelPii:
[----:B------:R-:W-:Y:S08]  /*0000*/  LDC R1, c[0x0][0x37c] ;  /* 0x0000df00ff017b82 */ /* 0x000ff00000000800 */
[----:B------:R-:W0:Y:S02]  /*0010*/  LDC R0, c[0x0][0x388] ;  /* 0x0000e200ff007b82 */ /* 0x000e240000000800 */
[----:B0-----:R-:W-:-:S13]  /*0020*/  ISETP.GE.AND P0, PT, R0, 0x2, PT ;  /* 0x000000020000780c */ /* 0x001fda0003f06270 */
[----:B------:R-:W-:Y:S05]  /*0030*/  @!P0 EXIT ;  /* 0x000000000000894d */ /* 0x000fea0003800000 */
[----:B------:R-:W-:Y:S01]  /*0040*/  VIADD R0, R0, 0xffffffff ;  /* 0xffffffff00007836 */ /* 0x000fe20000000000 */
[----:B------:R-:W0:Y:S01]  /*0050*/  LDCU.64 UR8, c[0x0][0x358] ;  /* 0x00006b00ff0877ac */ /* 0x000e220008000a00 */
[----:B------:R-:W-:-:S05]  /*0060*/  UMOV UR5, 0x1 ;  /* 0x0000000100057882 */ /* 0x000fca0000000000 */
.L_x_26:
[----:B------:R-:W-:Y:S01]  /*0070*/  UIADD3 UR7, UPT, UPT, UR5, -0x1, URZ ;  /* 0xffffffff05077890 */ /* 0x000fe2000fffe0ff */
[----:B------:R-:W-:Y:S01]  /*0080*/  IMAD.MOV.U32 R8, RZ, RZ, RZ ;  /* 0x000000ffff087224 */ /* 0x000fe200078e00ff */
[----:B------:R-:W-:Y:S02]  /*0090*/  USHF.L.U32 UR6, UR5, 0x1, URZ ;  /* 0x0000000105067899 */ /* 0x000fe400080006ff */
[----:B------:R-:W-:Y:S02]  /*00a0*/  UIADD3 UR10, UPT, UPT, UR7, UR5, URZ ;  /* 0x00000005070a7290 */ /* 0x000fe4000fffe0ff */
[----:B------:R-:W-:Y:S01]  /*00b0*/  IMAD.U32 R17, RZ, RZ, UR7 ;  /* 0x00000007ff117e24 */ /* 0x000fe2000f8e00ff */
[----:B------:R-:W-:-:S03]  /*00c0*/  UMOV UR4, URZ ;  /* 0x000000ff00047c82 */ /* 0x000fc60008000000 */
[----:B----4-:R-:W-:-:S07]  /*00d0*/  IMAD.U32 R19, RZ, RZ, UR10 ;  /* 0x0000000aff137e24 */ /* 0x010fce000f8e00ff */
.L_x_25:
[C---:B----4-:R-:W-:Y:S01]  /*00e0*/  IADD3 R3, PT, PT, R8.reuse, UR7, RZ ;  /* 0x0000000708037c10 */ /* 0x050fe2000fffe0ff */
[----:B------:R-:W-:Y:S02]  /*00f0*/  VIADD R9, R8, UR5 ;  /* 0x0000000508097c36 */ /* 0x000fe40008000000 */
[----:B------:R-:W-:Y:S01]  /*0100*/  IMAD.MOV.U32 R11, RZ, RZ, R8 ;  /* 0x000000ffff0b7224 */ /* 0x000fe200078e0008 */
[----:B------:R-:W-:Y:S01]  /*0110*/  VIADDMNMX R10, R3, UR5, R0, PT ;  /* 0x00000005030a7c46 */ /* 0x000fe2000b800100 */
[----:B------:R-:W-:-:S03]  /*0120*/  VIADD R8, R9, UR5 ;  /* 0x0000000509087c36 */ /* 0x000fc60008000000 */
[----:B------:R-:W-:-:S13]  /*0130*/  ISETP.GT.AND P0, PT, R9, R10, PT ;  /* 0x0000000a0900720c */ /* 0x000fda0003f04270 */
[----:B------:R-:W-:Y:S05]  /*0140*/  @P0 BRA `(.L_x_14) ;  /* 0x0000000800e00947 */ /* 0x000fea0003800000 */
[----:B------:R-:W-:Y:S01]  /*0150*/  VIMNMX R22, PT, PT, R0, R3, PT ;  /* 0x0000000300167248 */ /* 0x000fe20003fe0100 */
[----:B------:R-:W-:Y:S02]  /*0160*/  IMAD R12, RZ, RZ, -UR6 ;  /* 0x80000006ff0c7e24 */ /* 0x000fe4000f8e02ff */
[--C-:B------:R-:W-:Y:S01]  /*0170*/  IMAD.MOV.U32 R15, RZ, RZ, R11.reuse ;  /* 0x000000ffff0f7224 */ /* 0x100fe200078e000b */
[----:B------:R-:W-:Y:S01]  /*0180*/  ISETP.GT.AND P0, PT, R11, R22, PT ;  /* 0x000000160b00720c */ /* 0x000fe20003f04270 */
[----:B------:R-:W-:Y:S01]  /*0190*/  IMAD R12, R12, UR4, RZ ;  /* 0x000000040c0c7c24 */ /* 0x000fe2000f8e02ff */
[----:B------:R-:W-:Y:S01]  /*01a0*/  IADD3 R16, PT, PT, R22, 0x1, RZ ;  /* 0x0000000116107810 */ /* 0x000fe20007ffe0ff */
[----:B------:R-:W-:-:S04]  /*01b0*/  IMAD.MOV.U32 R14, RZ, RZ, R11 ;  /* 0x000000ffff0e7224 */ /* 0x000fc800078e000b */
[----:B------:R-:W-:-:S06]  /*01c0*/  IMAD.MOV.U32 R13, RZ, RZ, R16 ;  /* 0x000000ffff0d7224 */ /* 0x000fcc00078e0010 */
[----:B------:R-:W-:Y:S05]  /*01d0*/  @P0 BRA `(.L_x_15) ;  /* 0x00000000006c0947 */ /* 0x000fea0003800000 */
[----:B------:R-:W1:Y:S01]  /*01e0*/  S2R R5, SR_CgaCtaId ;  /* 0x0000000000057919 */ /* 0x000e620000008800 */
[----:B------:R-:W2:Y:S01]  /*01f0*/  LDC.64 R2, c[0x0][0x380] ;  /* 0x0000e000ff027b82 */ /* 0x000ea20000000a00 */
[----:B------:R-:W-:Y:S01]  /*0200*/  MOV R4, 0x400 ;  /* 0x0000040000047802 */ /* 0x000fe20000000f00 */
[--C-:B------:R-:W-:Y:S01]  /*0210*/  IMAD.MOV.U32 R14, RZ, RZ, R11.reuse ;  /* 0x000000ffff0e7224 */ /* 0x100fe200078e000b */
[----:B------:R-:W-:Y:S01]  /*0220*/  MOV R13, R16 ;  /* 0x00000010000d7202 */ /* 0x000fe20000000f00 */
[----:B------:R-:W-:Y:S01]  /*0230*/  IMAD.MOV.U32 R15, RZ, RZ, R11 ;  /* 0x000000ffff0f7224 */ /* 0x000fe200078e000b */
[----:B-1----:R-:W-:-:S05]  /*0240*/  LEA R4, R5, R4, 0x18 ;  /* 0x0000000405047211 */ /* 0x002fca00078ec0ff */
[----:B------:R-:W-:-:S07]  /*0250*/  IMAD R18, R11, 0x4, R4 ;  /* 0x000000040b127824 */ /* 0x000fce00078e0204 */
.L_x_16:
[----:B--2---:R-:W-:-:S04]  /*0260*/  IMAD.WIDE R4, R15, 0x4, R2 ;  /* 0x000000040f047825 */ /* 0x004fc800078e0202 */
[C---:B------:R-:W-:Y:S02]  /*0270*/  IMAD.WIDE R6, R13.reuse, 0x4, R2 ;  /* 0x000000040d067825 */ /* 0x040fe400078e0202 */
[----:B0-----:R-:W2:Y:S04]  /*0280*/  LDG.E R4, desc[UR8][R4.64] ;  /* 0x0000000804047981 */ /* 0x001ea8000c1e1900 */
[----:B------:R-:W2:Y:S01]  /*0290*/  LDG.E R7, desc[UR8][R6.64] ;  /* 0x0000000806077981 */ /* 0x000ea2000c1e1900 */
[----:B------:R-:W-:Y:S02]  /*02a0*/  VIADD R21, R13, 0x1 ;  /* 0x000000010d157836 */ /* 0x000fe40000000000 */
[----:B------:R-:W-:Y:S02]  /*02b0*/  VIADD R20, R15, 0x1 ;  /* 0x000000010f147836 */ /* 0x000fe40000000000 */
[----:B------:R-:W-:Y:S01]  /*02c0*/  VIADD R14, R14, 0x1 ;  /* 0x000000010e0e7836 */ /* 0x000fe20000000000 */
[----:B--2---:R-:W-:-:S02]  /*02d0*/  ISETP.GT.AND P0, PT, R4, R7, PT ;  /* 0x000000070400720c */ /* 0x004fc40003f04270 */
[CC--:B------:R-:W-:Y:S02]  /*02e0*/  ISETP.GT.AND P1, PT, R4.reuse, R7.reuse, PT ;  /* 0x000000070400720c */ /* 0x0c0fe40003f24270 */
[----:B------:R-:W-:-:S05]  /*02f0*/  VIMNMX R23, PT, PT, R4, R7, PT ;  /* 0x0000000704177248 */ /* 0x000fca0003fe0100 */
[----:B------:R0:W-:Y:S04]  /*0300*/  STS [R18], R23 ;  /* 0x0000001712007388 */ /* 0x0001e80000000800 */
[----:B------:R-:W-:Y:S02]  /*0310*/  @!P0 IMAD.MOV R21, RZ, RZ, R13 ;  /* 0x000000ffff158224 */ /* 0x000fe400078e020d */
[----:B------:R-:W-:Y:S02]  /*0320*/  @P1 IADD3 R20, PT, PT, R15, RZ, RZ ;  /* 0x000000ff0f141210 */ /* 0x000fe40007ffe0ff */
[----:B------:R-:W-:Y:S01]  /*0330*/  IMAD.MOV.U32 R13, RZ, RZ, R21 ;  /* 0x000000ffff0d7224 */ /* 0x000fe200078e0015 */
[----:B------:R-:W-:Y:S01]  /*0340*/  ISETP.GT.AND P0, PT, R21, R10, PT ;  /* 0x0000000a1500720c */ /* 0x000fe20003f04270 */
[----:B0-----:R-:W-:Y:S01]  /*0350*/  VIADD R18, R18, 0x4 ;  /* 0x0000000412127836 */ /* 0x001fe20000000000 */
[----:B------:R-:W-:-:S02]  /*0360*/  ISETP.LE.AND P1, PT, R20, R22, PT ;  /* 0x000000161400720c */ /* 0x000fc40003f23270 */
[----:B------:R-:W-:-:S11]  /*0370*/  MOV R15, R20 ;  /* 0x00000014000f7202 */ /* 0x000fd60000000f00 */
[----:B------:R-:W-:Y:S05]  /*0380*/  @!P0 BRA P1, `(.L_x_16) ;  /* 0xfffffffc00b48947 */ /* 0x000fea000083ffff */
.L_x_15:
[----:B------:R-:W-:Y:S01]  /*0390*/  ISETP.GT.AND P0, PT, R15, R22, PT ;  /* 0x000000160f00720c */ /* 0x000fe20003f04270 */
[----:B------:R-:W-:Y:S01]  /*03a0*/  IMAD.MOV.U32 R6, RZ, RZ, R14 ;  /* 0x000000ffff067224 */ /* 0x000fe200078e000e */
[C---:B------:R-:W-:Y:S02]  /*03b0*/  VIMNMX R5, PT, PT, R0.reuse, R19, PT ;  /* 0x0000001300057248 */ /* 0x040fe40003fe0100 */
[----:B------:R-:W-:Y:S02]  /*03c0*/  VIMNMX R18, PT, PT, R0, R17, PT ;  /* 0x0000001100127248 */ /* 0x000fe40003fe0100 */
[----:B------:R-:W-:-:S07]  /*03d0*/  IADD3 R4, PT, PT, R12, 0x1, R5 ;  /* 0x000000010c047810 */ /* 0x000fce0007ffe005 */
[----:B------:R-:W-:Y:S05]  /*03e0*/  @P0 BRA `(.L_x_17) ;  /* 0x0000000000c00947 */ /* 0x000fea0003800000 */
[--C-:B------:R-:W-:Y:S01]  /*03f0*/  IMAD.IADD R2, R16, 0x1, -R15.reuse ;  /* 0x0000000110027824 */ /* 0x100fe200078e0a0f */
[----:B------:R-:W-:Y:S01]  /*0400*/  IADD3 R3, PT, PT, R18, -R15, RZ ;  /* 0x8000000f12037210 */ /* 0x000fe20007ffe0ff */
[----:B------:R-:W-:Y:S02]  /*0410*/  IMAD.MOV.U32 R6, RZ, RZ, R14 ;  /* 0x000000ffff067224 */ /* 0x000fe400078e000e */
[----:B------:R-:W-:Y:S01]  /*0420*/  IMAD.MOV.U32 R7, RZ, RZ, R15 ;  /* 0x000000ffff077224 */ /* 0x000fe200078e000f */
[----:B------:R-:W-:Y:S02]  /*0430*/  LOP3.LUT P1, R17, R2, 0x3, RZ, 0xc0, !PT ;  /* 0x0000000302117812 */ /* 0x000fe4000782c0ff */
[----:B------:R-:W-:-:S11]  /*0440*/  ISETP.GE.U32.AND P0, PT, R3, 0x3, PT ;  /* 0x000000030300780c */ /* 0x000fd60003f06070 */
[----:B------:R-:W-:Y:S05]  /*0450*/  @!P1 BRA `(.L_x_18) ;  /* 0x0000000000549947 */ /* 0x000fea0003800000 */
[----:B------:R-:W1:Y:S02]  /*0460*/  LDC.64 R2, c[0x0][0x380] ;  /* 0x0000e000ff027b82 */ /* 0x000e640000000a00 */
[----:B-1----:R-:W-:-:S05]  /*0470*/  IMAD.WIDE R2, R15, 0x4, R2 ;  /* 0x000000040f027825 */ /* 0x002fca00078e0202 */
[----:B0-----:R-:W2:Y:S01]  /*0480*/  LDG.E R16, desc[UR8][R2.64] ;  /* 0x0000000802107981 */ /* 0x001ea2000c1e1900 */
[----:B------:R-:W-:Y:S02]  /*0490*/  MOV R6, 0x400 ;  /* 0x0000040000067802 */ /* 0x000fe40000000f00 */
[----:B------:R-:W-:Y:S01]  /*04a0*/  ISETP.NE.AND P1, PT, R17, 0x1, PT ;  /* 0x000000011100780c */ /* 0x000fe20003f25270 */
[----:B------:R-:W0:Y:S02]  /*04b0*/  S2R R7, SR_CgaCtaId ;  /* 0x0000000000077919 */ /* 0x000e240000008800 */
[----:B0-----:R-:W-:Y:S01]  /*04c0*/  LEA R7, R7, R6, 0x18 ;  /* 0x0000000607077211 */ /* 0x001fe200078ec0ff */
[----:B------:R-:W-:-:S04]  /*04d0*/  VIADD R6, R14, 0x1 ;  /* 0x000000010e067836 */ /* 0x000fc80000000000 */
[----:B------:R-:W-:Y:S01]  /*04e0*/  IMAD R19, R14, 0x4, R7 ;  /* 0x000000040e137824 */ /* 0x000fe200078e0207 */
[----:B------:R-:W-:-:S04]  /*04f0*/  IADD3 R7, PT, PT, R15, 0x1, RZ ;  /* 0x000000010f077810 */ /* 0x000fc80007ffe0ff */
[----:B--2---:R1:W-:Y:S01]  /*0500*/  STS [R19], R16 ;  /* 0x0000001013007388 */ /* 0x0043e20000000800 */
[----:B------:R-:W-:Y:S05]  /*0510*/  @!P1 BRA `(.L_x_18) ;  /* 0x0000000000249947 */ /* 0x000fea0003800000 */
[----:B------:R-:W-:Y:S01]  /*0520*/  ISETP.NE.AND P1, PT, R17, 0x2, PT ;  /* 0x000000021100780c */ /* 0x000fe20003f25270 */
[----:B-1----:R-:W2:-:S12]  /*0530*/  LDG.E R16, desc[UR8][R2.64+0x4] ;  /* 0x0000040802107981 */ /* 0x002e98000c1e1900 */
[----:B------:R-:W3:Y:S01]  /*0540*/  @P1 LDG.E R17, desc[UR8][R2.64+0x8] ;  /* 0x0000080802111981 */ /* 0x000ee2000c1e1900 */
[C---:B------:R-:W-:Y:S01]  /*0550*/  VIADD R6, R14.reuse, 0x2 ;  /* 0x000000020e067836 */ /* 0x040fe20000000000 */
[----:B------:R-:W-:Y:S01]  /*0560*/  @P1 IADD3 R6, PT, PT, R14, 0x3, RZ ;  /* 0x000000030e061810 */ /* 0x000fe20007ffe0ff */
[C---:B------:R-:W-:Y:S02]  /*0570*/  VIADD R7, R15.reuse, 0x2 ;  /* 0x000000020f077836 */ /* 0x040fe40000000000 */
[----:B------:R-:W-:Y:S01]  /*0580*/  @P1 VIADD R7, R15, 0x3 ;  /* 0x000000030f071836 */ /* 0x000fe20000000000 */
[----:B--2---:R2:W-:Y:S04]  /*0590*/  STS [R19+0x4], R16 ;  /* 0x0000041013007388 */ /* 0x0045e80000000800 */
[----:B---3--:R2:W-:Y:S02]  /*05a0*/  @P1 STS [R19+0x8], R17 ;  /* 0x0000081113001388 */ /* 0x0085e40000000800 */
.L_x_18:
[----:B------:R-:W-:Y:S05]  /*05b0*/  @!P0 BRA `(.L_x_17) ;  /* 0x00000000004c8947 */ /* 0x000fea0003800000 */
[----:B------:R-:W1:Y:S01]  /*05c0*/  S2R R3, SR_CgaCtaId ;  /* 0x0000000000037919 */ /* 0x000e620000008800 */
[----:B------:R-:W-:-:S04]  /*05d0*/  MOV R2, 0x400 ;  /* 0x0000040000027802 */ /* 0x000fc80000000f00 */
[----:B-12---:R-:W-:-:S07]  /*05e0*/  LEA R19, R3, R2, 0x18 ;  /* 0x0000000203137211 */ /* 0x006fce00078ec0ff */
.L_x_19:
[----:B------:R-:W1:Y:S02]  /*05f0*/  LDC.64 R2, c[0x0][0x380] ;  /* 0x0000e000ff027b82 */ /* 0x000e640000000a00 */
[----:B-1----:R-:W-:-:S05]  /*0600*/  IMAD.WIDE R2, R7, 0x4, R2 ;  /* 0x0000000407027825 */ /* 0x002fca00078e0202 */
[----:B0-----:R-:W2:Y:S04]  /*0610*/  LDG.E R14, desc[UR8][R2.64] ;  /* 0x00000008020e7981 */ /* 0x001ea8000c1e1900 */
[----:B------:R-:W3:Y:S04]  /*0620*/  LDG.E R16, desc[UR8][R2.64+0x4] ;  /* 0x0000040802107981 */ /* 0x000ee8000c1e1900 */
[----:B------:R-:W4:Y:S04]  /*0630*/  LDG.E R20, desc[UR8][R2.64+0x8] ;  /* 0x0000080802147981 */ /* 0x000f28000c1e1900 */
[----:B------:R-:W5:Y:S01]  /*0640*/  LDG.E R22, desc[UR8][R2.64+0xc] ;  /* 0x00000c0802167981 */ /* 0x000f62000c1e1900 */
[C---:B------:R-:W-:Y:S01]  /*0650*/  IMAD R15, R6.reuse, 0x4, R19 ;  /* 0x00000004060f7824 */ /* 0x040fe200078e0213 */
[----:B------:R-:W-:Y:S01]  /*0660*/  IADD3 R6, PT, PT, R6, 0x4, RZ ;  /* 0x0000000406067810 */ /* 0x000fe20007ffe0ff */
[----:B------:R-:W-:-:S02]  /*0670*/  VIADD R17, R7, 0x3 ;  /* 0x0000000307117836 */ /* 0x000fc40000000000 */
[----:B------:R-:W-:-:S03]  /*0680*/  VIADD R7, R7, 0x4 ;  /* 0x0000000407077836 */ /* 0x000fc60000000000 */
[----:B------:R-:W-:Y:S01]  /*0690*/  ISETP.NE.AND P0, PT, R17, R18, PT ;  /* 0x000000121100720c */ /* 0x000fe20003f05270 */
[----:B--2---:R0:W-:Y:S04]  /*06a0*/  STS [R15], R14 ;  /* 0x0000000e0f007388 */ /* 0x0041e80000000800 */
[----:B---3--:R0:W-:Y:S04]  /*06b0*/  STS [R15+0x4], R16 ;  /* 0x000004100f007388 */ /* 0x0081e80000000800 */
[----:B----4-:R0:W-:Y:S04]  /*06c0*/  STS [R15+0x8], R20 ;  /* 0x000008140f007388 */ /* 0x0101e80000000800 */
[----:B-----5:R0:W-:Y:S01]  /*06d0*/  STS [R15+0xc], R22 ;  /* 0x00000c160f007388 */ /* 0x0201e20000000800 */
[----:B------:R-:W-:Y:S05]  /*06e0*/  @P0 BRA `(.L_x_19) ;  /* 0xfffffffc00c00947 */ /* 0x000fea000383ffff */
.L_x_17:
[----:B------:R-:W-:-:S13]  /*06f0*/  ISETP.GT.AND P0, PT, R13, R10, PT ;  /* 0x0000000a0d00720c */ /* 0x000fda0003f04270 */
[----:B------:R-:W-:Y:S05]  /*0700*/  @P0 BRA `(.L_x_20) ;  /* 0x0000000000c00947 */ /* 0x000fea0003800000 */
[----:B------:R-:W-:Y:S01]  /*0710*/  IADD3 R2, PT, PT, -R13, R4, R11 ;  /* 0x000000040d027210 */ /* 0x000fe20007ffe10b */
[----:B------:R-:W-:Y:S01]  /*0720*/  IMAD.IADD R3, R5, 0x1, -R13 ;  /* 0x0000000105037824 */ /* 0x000fe200078e0a0d */
[----:B0-----:R-:W-:Y:S01]  /*0730*/  MOV R15, R13 ;  /* 0x0000000d000f7202 */ /* 0x001fe20000000f00 */
[----:B------:R-:W-:Y:S01]  /*0740*/  IMAD.MOV.U32 R7, RZ, RZ, R6 ;  /* 0x000000ffff077224 */ /* 0x000fe200078e0006 */
[----:B-12---:R-:W-:Y:S02]  /*0750*/  LOP3.LUT P1, R16, R2, 0x3, RZ, 0xc0, !PT ;  /* 0x0000000302107812 */ /* 0x006fe4000782c0ff */
[----:B------:R-:W-:-:S11]  /*0760*/  ISETP.GE.U32.AND P0, PT, R3, 0x3, PT ;  /* 0x000000030300780c */ /* 0x000fd60003f06070 */
[----:B------:R-:W-:Y:S05]  /*0770*/  @!P1 BRA `(.L_x_21) ;  /* 0x0000000000549947 */ /* 0x000fea0003800000 */
[----:B------:R-:W0:Y:S02]  /*0780*/  LDC.64 R2, c[0x0][0x380] ;  /* 0x0000e000ff027b82 */ /* 0x000e240000000a00 */
[----:B0-----:R-:W-:-:S05]  /*0790*/  IMAD.WIDE R2, R13, 0x4, R2 ;  /* 0x000000040d027825 */ /* 0x001fca00078e0202 */
[----:B------:R-:W2:Y:S01]  /*07a0*/  LDG.E R14, desc[UR8][R2.64] ;  /* 0x00000008020e7981 */ /* 0x000ea2000c1e1900 */
[----:B------:R-:W-:Y:S01]  /*07b0*/  MOV R7, 0x400 ;  /* 0x0000040000077802 */ /* 0x000fe20000000f00 */
[----:B------:R-:W-:Y:S01]  /*07c0*/  VIADD R15, R13, 0x1 ;  /* 0x000000010d0f7836 */ /* 0x000fe20000000000 */
[----:B------:R-:W-:Y:S01]  /*07d0*/  ISETP.NE.AND P1, PT, R16, 0x1, PT ;  /* 0x000000011000780c */ /* 0x000fe20003f25270 */
[----:B------:R-:W0:Y:S02]  /*07e0*/  S2R R18, SR_CgaCtaId ;  /* 0x0000000000127919 */ /* 0x000e240000008800 */
[----:B0-----:R-:W-:-:S05]  /*07f0*/  LEA R7, R18, R7, 0x18 ;  /* 0x0000000712077211 */ /* 0x001fca00078ec0ff */
[C---:B------:R-:W-:Y:S02]  /*0800*/  IMAD R17, R6.reuse, 0x4, R7 ;  /* 0x0000000406117824 */ /* 0x040fe400078e0207 */
[----:B------:R-:W-:-:S03]  /*0810*/  VIADD R7, R6, 0x1 ;  /* 0x0000000106077836 */ /* 0x000fc60000000000 */
[----:B--2---:R0:W-:Y:S01]  /*0820*/  STS [R17], R14 ;  /* 0x0000000e11007388 */ /* 0x0041e20000000800 */
[----:B------:R-:W-:Y:S05]  /*0830*/  @!P1 BRA `(.L_x_21) ;  /* 0x0000000000249947 */ /* 0x000fea0003800000 */
[----:B------:R-:W-:Y:S01]  /*0840*/  ISETP.NE.AND P1, PT, R16, 0x2, PT ;  /* 0x000000021000780c */ /* 0x000fe20003f25270 */
[----:B0-----:R-:W2:-:S12]  /*0850*/  LDG.E R14, desc[UR8][R2.64+0x4] ;  /* 0x00000408020e7981 */ /* 0x001e98000c1e1900 */
[----:B------:R-:W3:Y:S01]  /*0860*/  @P1 LDG.E R16, desc[UR8][R2.64+0x8] ;  /* 0x0000080802101981 */ /* 0x000ee2000c1e1900 */
[C---:B------:R-:W-:Y:S01]  /*0870*/  IADD3 R7, PT, PT, R6.reuse, 0x2, RZ ;  /* 0x0000000206077810 */ /* 0x040fe20007ffe0ff */
[C---:B------:R-:W-:Y:S02]  /*0880*/  VIADD R15, R13.reuse, 0x2 ;  /* 0x000000020d0f7836 */ /* 0x040fe40000000000 */
[----:B------:R-:W-:Y:S02]  /*0890*/  @P1 VIADD R7, R6, 0x3 ;  /* 0x0000000306071836 */ /* 0x000fe40000000000 */
[----:B------:R-:W-:Y:S01]  /*08a0*/  @P1 VIADD R15, R13, 0x3 ;  /* 0x000000030d0f1836 */ /* 0x000fe20000000000 */
[----:B--2---:R1:W-:Y:S04]  /*08b0*/  STS [R17+0x4], R14 ;  /* 0x0000040e11007388 */ /* 0x0043e80000000800 */
[----:B---3--:R1:W-:Y:S02]  /*08c0*/  @P1 STS [R17+0x8], R16 ;  /* 0x0000081011001388 */ /* 0x0083e40000000800 */
.L_x_21:
[----:B------:R-:W-:Y:S05]  /*08d0*/  @!P0 BRA `(.L_x_20) ;  /* 0x00000000004c8947 */ /* 0x000fea0003800000 */
[----:B------:R-:W2:Y:S01]  /*08e0*/  S2R R3, SR_CgaCtaId ;  /* 0x0000000000037919 */ /* 0x000ea20000008800 */
[----:B------:R-:W-:-:S04]  /*08f0*/  MOV R2, 0x400 ;  /* 0x0000040000027802 */ /* 0x000fc80000000f00 */
[----:B--2---:R-:W-:-:S07]  /*0900*/  LEA R22, R3, R2, 0x18 ;  /* 0x0000000203167211 */ /* 0x004fce00078ec0ff */
.L_x_22:
[----:B------:R-:W2:Y:S02]  /*0910*/  LDC.64 R2, c[0x0][0x380] ;  /* 0x0000e000ff027b82 */ /* 0x000ea40000000a00 */
[----:B--2---:R-:W-:-:S05]  /*0920*/  IMAD.WIDE R2, R15, 0x4, R2 ;  /* 0x000000040f027825 */ /* 0x004fca00078e0202 */
[----:B0-----:R-:W2:Y:S04]  /*0930*/  LDG.E R6, desc[UR8][R2.64] ;  /* 0x0000000802067981 */ /* 0x001ea8000c1e1900 */
[----:B01----:R-:W3:Y:S04]  /*0940*/  LDG.E R14, desc[UR8][R2.64+0x4] ;  /* 0x00000408020e7981 */ /* 0x003ee8000c1e1900 */
[----:B------:R-:W4:Y:S04]  /*0950*/  LDG.E R18, desc[UR8][R2.64+0x8] ;  /* 0x0000080802127981 */ /* 0x000f28000c1e1900 */
[----:B------:R-:W5:Y:S01]  /*0960*/  LDG.E R20, desc[UR8][R2.64+0xc] ;  /* 0x00000c0802147981 */ /* 0x000f62000c1e1900 */
[----:B------:R-:W-:Y:S01]  /*0970*/  LEA R13, R7, R22, 0x2 ;  /* 0x00000016070d7211 */ /* 0x000fe200078e10ff */
[----:B------:R-:W-:-:S02]  /*0980*/  VIADD R16, R15, 0x3 ;  /* 0x000000030f107836 */ /* 0x000fc40000000000 */
[----:B------:R-:W-:Y:S02]  /*0990*/  VIADD R7, R7, 0x4 ;  /* 0x0000000407077836 */ /* 0x000fe40000000000 */
[----:B------:R-:W-:Y:S01]  /*09a0*/  VIADD R15, R15, 0x4 ;  /* 0x000000040f0f7836 */ /* 0x000fe20000000000 */
[----:B------:R-:W-:Y:S01]  /*09b0*/  ISETP.NE.AND P0, PT, R16, R5, PT ;  /* 0x000000051000720c */ /* 0x000fe20003f05270 */
[----:B--2---:R0:W-:Y:S04]  /*09c0*/  STS [R13], R6 ;  /* 0x000000060d007388 */ /* 0x0041e80000000800 */
[----:B---3--:R0:W-:Y:S04]  /*09d0*/  STS [R13+0x4], R14 ;  /* 0x0000040e0d007388 */ /* 0x0081e80000000800 */
[----:B----4-:R0:W-:Y:S04]  /*09e0*/  STS [R13+0x8], R18 ;  /* 0x000008120d007388 */ /* 0x0101e80000000800 */
[----:B-----5:R0:W-:Y:S01]  /*09f0*/  STS [R13+0xc], R20 ;  /* 0x00000c140d007388 */ /* 0x0201e20000000800 */
[----:B------:R-:W-:Y:S05]  /*0a00*/  @P0 BRA `(.L_x_22) ;  /* 0xfffffffc00c00947 */ /* 0x000fea000383ffff */
.L_x_20:
[----:B------:R-:W-:-:S13]  /*0a10*/  ISETP.GT.AND P0, PT, R11, R10, PT ;  /* 0x0000000a0b00720c */ /* 0x000fda0003f04270 */
[----:B------:R-:W-:Y:S05]  /*0a20*/  @P0 BRA `(.L_x_14) ;  /* 0x0000000000a80947 */ /* 0x000fea0003800000 */
[----:B------:R-:W-:Y:S01]  /*0a30*/  LOP3.LUT P1, R4, R4, 0x3, RZ, 0xc0, !PT ;  /* 0x0000000304047812 */ /* 0x000fe2000782c0ff */
[----:B0-----:R-:W-:Y:S01]  /*0a40*/  IMAD.MOV.U32 R13, RZ, RZ, R11 ;  /* 0x000000ffff0d7224 */ /* 0x001fe200078e000b */
[----:B------:R-:W-:-:S04]  /*0a50*/  IADD3 R12, PT, PT, R5, R12, RZ ;  /* 0x0000000c050c7210 */ /* 0x000fc80007ffe0ff */
[----:B------:R-:W-:-:S07]  /*0a60*/  ISETP.GE.U32.AND P0, PT, R12, 0x3, PT ;  /* 0x000000030c00780c */ /* 0x000fce0003f06070 */
[----:B------:R-:W-:Y:S06]  /*0a70*/  @!P1 BRA `(.L_x_23) ;  /* 0x0000000000489947 */ /* 0x000fec0003800000 */
[----:B------:R-:W0:Y:S01]  /*0a80*/  S2R R3, SR_CgaCtaId ;  /* 0x0000000000037919 */ /* 0x000e220000008800 */
[----:B------:R-:W-:Y:S01]  /*0a90*/  MOV R2, 0x400 ;  /* 0x0000040000027802 */ /* 0x000fe20000000f00 */
[----:B------:R-:W-:Y:S01]  /*0aa0*/  VIADD R13, R11, 0x1 ;  /* 0x000000010b0d7836 */ /* 0x000fe20000000000 */
[----:B------:R-:W-:Y:S02]  /*0ab0*/  ISETP.NE.AND P1, PT, R4, 0x1, PT ;  /* 0x000000010400780c */ /* 0x000fe40003f25270 */
[----:B0-----:R-:W-:-:S05]  /*0ac0*/  LEA R2, R3, R2, 0x18 ;  /* 0x0000000203027211 */ /* 0x001fca00078ec0ff */
[C---:B------:R-:W-:Y:S02]  /*0ad0*/  IMAD R6, R11.reuse, 0x4, R2 ;  /* 0x000000040b067824 */ /* 0x040fe400078e0202 */
[----:B------:R-:W0:Y:S03]  /*0ae0*/  LDC.64 R2, c[0x0][0x380] ;  /* 0x0000e000ff027b82 */ /* 0x000e260000000a00 */
[----:B------:R-:W3:Y:S01]  /*0af0*/  LDS R7, [R6] ;  /* 0x0000000006077984 */ /* 0x000ee20000000800 */
[----:B0-----:R-:W-:-:S05]  /*0b00*/  IMAD.WIDE R2, R11, 0x4, R2 ;  /* 0x000000040b027825 */ /* 0x001fca00078e0202 */
[----:B---3--:R0:W-:Y:S01]  /*0b10*/  STG.E desc[UR8][R2.64], R7 ;  /* 0x0000000702007986 */ /* 0x0081e2000c101908 */
[----:B------:R-:W-:Y:S05]  /*0b20*/  @!P1 BRA `(.L_x_23) ;  /* 0x00000000001c9947 */ /* 0x000fea0003800000 */
[----:B------:R-:W-:Y:S01]  /*0b30*/  ISETP.NE.AND P1, PT, R4, 0x2, PT ;  /* 0x000000020400780c */ /* 0x000fe20003f25270 */
[----:B0-----:R-:W0:Y:S01]  /*0b40*/  LDS R7, [R6+0x4] ;  /* 0x0000040006077984 */ /* 0x001e220000000800 */
[----:B------:R-:W-:-:S11]  /*0b50*/  IADD3 R13, PT, PT, R11, 0x2, RZ ;  /* 0x000000020b0d7810 */ /* 0x000fd60007ffe0ff */
[----:B------:R-:W3:Y:S01]  /*0b60*/  @P1 LDS R15, [R6+0x8] ;  /* 0x00000800060f1984 */ /* 0x000ee20000000800 */
[----:B------:R-:W-:-:S03]  /*0b70*/  @P1 VIADD R13, R11, 0x3 ;  /* 0x000000030b0d1836 */ /* 0x000fc60000000000 */
[----:B0-----:R4:W-:Y:S04]  /*0b80*/  STG.E desc[UR8][R2.64+0x4], R7 ;  /* 0x0000040702007986 */ /* 0x0019e8000c101908 */
[----:B---3--:R4:W-:Y:S02]  /*0b90*/  @P1 STG.E desc[UR8][R2.64+0x8], R15 ;  /* 0x0000080f02001986 */ /* 0x0089e4000c101908 */
.L_x_23:
[----:B------:R-:W-:Y:S05]  /*0ba0*/  @!P0 BRA `(.L_x_14) ;  /* 0x0000000000488947 */ /* 0x000fea0003800000 */
[----:B0---4-:R-:W0:Y:S01]  /*0bb0*/  S2R R7, SR_CgaCtaId ;  /* 0x0000000000077919 */ /* 0x011e220000008800 */
[----:B------:R-:W3:Y:S01]  /*0bc0*/  LDC.64 R2, c[0x0][0x380] ;  /* 0x0000e000ff027b82 */ /* 0x000ee20000000a00 */
[----:B------:R-:W-:-:S04]  /*0bd0*/  MOV R4, 0x400 ;  /* 0x0000040000047802 */ /* 0x000fc80000000f00 */
[----:B0-----:R-:W-:-:S07]  /*0be0*/  LEA R12, R7, R4, 0x18 ;  /* 0x00000004070c7211 */ /* 0x001fce00078ec0ff */
.L_x_24:
[C---:B------:R-:W-:Y:S02]  /*0bf0*/  IMAD R4, R13.reuse, 0x4, R12 ;  /* 0x000000040d047824 */ /* 0x040fe400078e020c */
[C---:B------:R-:W-:Y:S02]  /*0c00*/  VIADD R10, R13.reuse, 0x3 ;  /* 0x000000030d0a7836 */ /* 0x040fe40000000000 */
[C---:B0--3--:R-:W-:Y:S01]  /*0c10*/  IMAD.WIDE R6, R13.reuse, 0x4, R2 ;  /* 0x000000040d067825 */ /* 0x049fe200078e0202 */
[----:B------:R-:W0:Y:S01]  /*0c20*/  LDS R11, [R4] ;  /* 0x00000000040b7984 */ /* 0x000e220000000800 */
[----:B------:R-:W-:Y:S02]  /*0c30*/  IADD3 R13, PT, PT, R13, 0x4, RZ ;  /* 0x000000040d0d7810 */ /* 0x000fe40007ffe0ff */
[----:B------:R-:W-:Y:S01]  /*0c40*/  ISETP.NE.AND P0, PT, R10, R5, PT ;  /* 0x000000050a00720c */ /* 0x000fe20003f05270 */
[----:B------:R-:W3:Y:S04]  /*0c50*/  LDS R15, [R4+0x4] ;  /* 0x00000400040f7984 */ /* 0x000ee80000000800 */
[----:B-12---:R-:W1:Y:S04]  /*0c60*/  LDS R17, [R4+0x8] ;  /* 0x0000080004117984 */ /* 0x006e680000000800 */
[----:B------:R-:W2:Y:S04]  /*0c70*/  LDS R19, [R4+0xc] ;  /* 0x00000c0004137984 */ /* 0x000ea80000000800 */
[----:B0-----:R0:W-:Y:S04]  /*0c80*/  STG.E desc[UR8][R6.64], R11 ;  /* 0x0000000b06007986 */ /* 0x0011e8000c101908 */
[----:B---3--:R0:W-:Y:S04]  /*0c90*/  STG.E desc[UR8][R6.64+0x4], R15 ;  /* 0x0000040f06007986 */ /* 0x0081e8000c101908 */
[----:B-1----:R0:W-:Y:S04]  /*0ca0*/  STG.E desc[UR8][R6.64+0x8], R17 ;  /* 0x0000081106007986 */ /* 0x0021e8000c101908 */
[----:B--2---:R0:W-:Y:S01]  /*0cb0*/  STG.E desc[UR8][R6.64+0xc], R19 ;  /* 0x00000c1306007986 */ /* 0x0041e2000c101908 */
[----:B------:R-:W-:Y:S05]  /*0cc0*/  @P0 BRA `(.L_x_24) ;  /* 0xfffffffc00c80947 */ /* 0x000fea000383ffff */
.L_x_14:
[----:B------:R-:W3:Y:S01]  /*0cd0*/  LDCU UR11, c[0x0][0x388] ;  /* 0x00007100ff0b77ac */ /* 0x000ee20008000800 */
[----:B012---:R-:W-:Y:S01]  /*0ce0*/  VIADD R17, R9, UR10 ;  /* 0x0000000a09117c36 */ /* 0x007fe20008000000 */
[----:B------:R-:W-:-:S03]  /*0cf0*/  UIADD3 UR4, UPT, UPT, UR4, 0x1, URZ ;  /* 0x0000000104047890 */ /* 0x000fc6000fffe0ff */
[----:B------:R-:W-:Y:S01]  /*0d00*/  VIADD R19, R17, UR5 ;  /* 0x0000000511137c36 */ /* 0x000fe20008000000 */
[----:B---3--:R-:W-:-:S13]  /*0d10*/  ISETP.GE.AND P0, PT, R8, UR11, PT ;  /* 0x0000000b08007c0c */ /* 0x008fda000bf06270 */
[----:B------:R-:W-:Y:S05]  /*0d20*/  @!P0 BRA `(.L_x_25) ;  /* 0xfffffff000ec8947 */ /* 0x000fea000383ffff */
[----:B------:R-:W-:Y:S02]  /*0d30*/  UISETP.GE.AND UP0, UPT, UR6, UR11, UPT ;  /* 0x0000000b0600728c */ /* 0x000fe4000bf06270 */
[----:B------:R-:W-:-:S07]  /*0d40*/  UMOV UR5, UR6 ;  /* 0x0000000600057c82 */ /* 0x000fce0008000000 */
[----:B------:R-:W-:Y:S05]  /*0d50*/  BRA.U !UP0, `(.L_x_26) ;  /* 0xfffffff108c47547 */ /* 0x000fea000b83ffff */
[----:B------:R-:W-:Y:S05]  /*0d60*/  EXIT ;  /* 0x000000000000794d */ /* 0x000fea0003800000 */
.L_x_27:
        /* <DEDUP_REMOVED lines=9> */
.L_x_29:


//--------------------- .nv.shared._Z12merge_kernelPKiiS0_iPi --------------------------
	.section	.nv.shared._Z12merge_kernelPKiiS0_iPi,"aw",@nobits
	.sectionflags	@""
	.align	16
	.zero		1024


//--------------------- .nv.shared.reserved.0     --------------------------
	.section	.nv.shared.reserved.0,"aw",@nobits
	.weak		__nv_reservedSMEM_offset_0_alias
	.size		__nv_reservedSMEM_offset_0_alias, 0, 64
	.other		__nv_reservedSMEM_offset_0_alias,@"STO_CUDA_RESERVED_SHARED STV_DEFAULT"
__nv_reservedSMEM_offset_0_alias:
	.zero		0
	.zero		64


//--------------------- .nv.shared._Z11sort_kernelPii --------------------------
	.section	.nv.shared._Z11sort_kernelPii,"aw",@nobits
	.sectionflags	@""
	.align	16
	.zero		1024


//--------------------- .nv.constant0._Z12merge_kernelPKiiS0_iPi --------------------------
	.section	.nv.constant0._Z12merge_kernelPKiiS0_iPi,"a",@progbits
	.sectionflags	@""
	.align	4
.nv.constant0._Z12merge_kernelPKiiS0_iPi:
	.zero		936


//--------------------- .nv.constant0._Z11sort_kernelPii --------------------------
	.section	.nv.constant0._Z11sort_kernelPii,"a",@progbits
	.sectionflags	@""
	.align	4
.nv.constant0._Z11sort_kernelPii:
	.zero		908


//--------------------- SYMBOLS --------------------------

	.type		.nv.reservedSmem.offset0,@object
	.size		.nv.reservedSmem.offset0,0x4
	.type		.nv.reservedSmem.cap,@object
	.size		.nv.reservedSmem.cap,0x4
